	.target	sm_90a

	.elftype	@"ET_EXEC"


//--------------------- .note.nv.tkinfo           --------------------------
	.section	.note.nv.tkinfo,"",@"SHT_NOTE"
	.sectionflags	@"SHF_NOTE_NV_TKINFO"
	.tkinfo
        /*0018*/ 	.word	0x00000002
        /*0030*/ 	.string	""
        /*0030*/ 	.string	"ptxas"
        /*0030*/ 	.string	"Cuda compilation tools, release 13.0, V13.0.88"
        /*0030*/ 	.string	"Build cuda_13.0.r13.0/compiler.36424714_0"
        /*0030*/ 	.string	"-arch sm_90a -m 64 "



//--------------------- .note.nv.cuinfo           --------------------------
	.section	.note.nv.cuinfo,"",@"SHT_NOTE"
	.sectionflags	@"SHF_NOTE_NV_CUINFO"
        /*0018*/ 	.short	0x0002
        /*001a*/ 	.short	0x005a
        /*001c*/ 	.short	0x0082
	.zero		2


//--------------------- .nv.info                  --------------------------
	.section	.nv.info,"",@"SHT_CUDA_INFO"
	.align	4


	//----- nvinfo : EIATTR_REGCOUNT
	.align		4
        /*0000*/ 	.byte	0x04, 0x2f
        /*0002*/ 	.short	(.L_15 - .L_14)
	.align		4
.L_14:
        /*0004*/ 	.word	index@(_ZN7cutlass13device_kernelINS_4gemm6kernel13GemmUniversalIN4cute5tupleIJiiiiEEENS1_10collective13CollectiveMmaINS1_34MainloopSm90TmaGmmaWarpSpecializedILi2ENS5_IJNS4_1CILi1EEESB_SB_EEENS1_35KernelTmaWarpSpecializedCooperativeEEENS5_IJNSA_ILi128EEENSA_ILi64EEENSA_ILi32EEEEEEaNS5_IJlSB_lEEEaSJ_NS4_8TiledMMAINS4_8MMA_AtomIJNS4_4SM904GMMA26MMA_64x64x32_S32S8S8_SS_TNEEEENS4_6LayoutINS5_IJNSA_ILi2EEESB_SB_EEENS5_IJSB_NSA_ILi0EEEST_EEEEENS5_IJNS4_10UnderscoreESW_SW_EEEEENS4_13SM90_TMA_LOADENS4_14ComposedLayoutINS4_7SwizzleILi1ELi4ELi3EEENS4_18smem_ptr_flag_bitsILi8EEENSQ_INS5_IJNSA_ILi8EEESH_EEENS5_IJSH_SB_EEEEEEEvNS4_8identityESZ_S19_vS1A_EENS_8epilogue10collective6detail29Sm90TmaWarpSpecializedAdapterINS1D_15DefaultEpilogueIaSJ_SJ_NS1C_6thread17LinearCombinationIaLi1EiiLNS1H_9ScaleType4KindE0ELNS_15FloatRoundStyleE2EaEENS1_15EpilogueDefaultEEEEEvvEEEEvNT_6ParamsE)
        /*0008*/ 	.word	0x000000a8


	//----- nvinfo : EIATTR_FRAME_SIZE
	.align		4
.L_15:
        /*000c*/ 	.byte	0x04, 0x11
        /*000e*/ 	.short	(.L_17 - .L_16)
	.align		4
.L_16:
        /*0010*/ 	.word	index@(_ZN7cutlass13device_kernelINS_4gemm6kernel13GemmUniversalIN4cute5tupleIJiiiiEEENS1_10collective13CollectiveMmaINS1_34MainloopSm90TmaGmmaWarpSpecializedILi2ENS5_IJNS4_1CILi1EEESB_SB_EEENS1_35KernelTmaWarpSpecializedCooperativeEEENS5_IJNSA_ILi128EEENSA_ILi64EEENSA_ILi32EEEEEEaNS5_IJlSB_lEEEaSJ_NS4_8TiledMMAINS4_8MMA_AtomIJNS4_4SM904GMMA26MMA_64x64x32_S32S8S8_SS_TNEEEENS4_6LayoutINS5_IJNSA_ILi2EEESB_SB_EEENS5_IJSB_NSA_ILi0EEEST_EEEEENS5_IJNS4_10UnderscoreESW_SW_EEEEENS4_13SM90_TMA_LOADENS4_14ComposedLayoutINS4_7SwizzleILi1ELi4ELi3EEENS4_18smem_ptr_flag_bitsILi8EEENSQ_INS5_IJNSA_ILi8EEESH_EEENS5_IJSH_SB_EEEEEEEvNS4_8identityESZ_S19_vS1A_EENS_8epilogue10collective6detail29Sm90TmaWarpSpecializedAdapterINS1D_15DefaultEpilogueIaSJ_SJ_NS1C_6thread17LinearCombinationIaLi1EiiLNS1H_9ScaleType4KindE0ELNS_15FloatRoundStyleE2EaEENS1_15EpilogueDefaultEEEEEvvEEEEvNT_6ParamsE)
        /*0014*/ 	.word	0x00000000


	//----- nvinfo : EIATTR_MIN_STACK_SIZE
	.align		4
.L_17:
        /*0018*/ 	.byte	0x04, 0x12
        /*001a*/ 	.short	(.L_19 - .L_18)
	.align		4
.L_18:
        /*001c*/ 	.word	index@(_ZN7cutlass13device_kernelINS_4gemm6kernel13GemmUniversalIN4cute5tupleIJiiiiEEENS1_10collective13CollectiveMmaINS1_34MainloopSm90TmaGmmaWarpSpecializedILi2ENS5_IJNS4_1CILi1EEESB_SB_EEENS1_35KernelTmaWarpSpecializedCooperativeEEENS5_IJNSA_ILi128EEENSA_ILi64EEENSA_ILi32EEEEEEaNS5_IJlSB_lEEEaSJ_NS4_8TiledMMAINS4_8MMA_AtomIJNS4_4SM904GMMA26MMA_64x64x32_S32S8S8_SS_TNEEEENS4_6LayoutINS5_IJNSA_ILi2EEESB_SB_EEENS5_IJSB_NSA_ILi0EEEST_EEEEENS5_IJNS4_10UnderscoreESW_SW_EEEEENS4_13SM90_TMA_LOADENS4_14ComposedLayoutINS4_7SwizzleILi1ELi4ELi3EEENS4_18smem_ptr_flag_bitsILi8EEENSQ_INS5_IJNSA_ILi8EEESH_EEENS5_IJSH_SB_EEEEEEEvNS4_8identityESZ_S19_vS1A_EENS_8epilogue10collective6detail29Sm90TmaWarpSpecializedAdapterINS1D_15DefaultEpilogueIaSJ_SJ_NS1C_6thread17LinearCombinationIaLi1EiiLNS1H_9ScaleType4KindE0ELNS_15FloatRoundStyleE2EaEENS1_15EpilogueDefaultEEEEEvvEEEEvNT_6ParamsE)
        /*0020*/ 	.word	0x00000000
.L_19:


//--------------------- .nv.compat                --------------------------
	.section	.nv.compat,"",@"SHT_CUDA_COMPAT_INFO"
	.align	4
        /*0000*/ 	.byte	0x02, 0x09, 0x01, 0x00, 0x02, 0x02, 0x04, 0x00, 0x02, 0x05, 0x05, 0x00, 0x03, 0x07, 0x01, 0x01
        /*0010*/ 	.byte	0x02, 0x03, 0x01, 0x00, 0x02, 0x06, 0x01, 0x00, 0x04, 0x0b, 0x08, 0x00, 0x00, 0x00, 0x00, 0x00
        /*0020*/ 	.byte	0x00, 0x00, 0x00, 0x00


//--------------------- .nv.info._ZN7cutlass13device_kernelINS_4gemm6kernel13GemmUniversalIN4cute5tupleIJiiiiEEENS1_10collective13CollectiveMmaINS1_34MainloopSm90TmaGmmaWarpSpecializedILi2ENS5_IJNS4_1CILi1EEESB_SB_EEENS1_35KernelTmaWarpSpecializedCooperativeEEENS5_IJNSA_ILi128EEENSA_ILi64EEENSA_ILi32EEEEEEaNS5_IJlSB_lEEEaSJ_NS4_8TiledMMAINS4_8MMA_AtomIJNS4_4SM904GMMA26MMA_64x64x32_S32S8S8_SS_TNEEEENS4_6LayoutINS5_IJNSA_ILi2EEESB_SB_EEENS5_IJSB_NSA_ILi0EEEST_EEEEENS5_IJNS4_10UnderscoreESW_SW_EEEEENS4_13SM90_TMA_LOADENS4_14ComposedLayoutINS4_7SwizzleILi1ELi4ELi3EEENS4_18smem_ptr_flag_bitsILi8EEENSQ_INS5_IJNSA_ILi8EEESH_EEENS5_IJSH_SB_EEEEEEEvNS4_8identityESZ_S19_vS1A_EENS_8epilogue10collective6detail29Sm90TmaWarpSpecializedAdapterINS1D_15DefaultEpilogueIaSJ_SJ_NS1C_6thread17LinearCombinationIaLi1EiiLNS1H_9ScaleType4KindE0ELNS_15FloatRoundStyleE2EaEENS1_15EpilogueDefaultEEEEEvvEEEEvNT_6ParamsE --------------------------
	.section	.nv.info._ZN7cutlass13device_kernelINS_4gemm6kernel13GemmUniversalIN4cute5tupleIJiiiiEEENS1_10collective13CollectiveMmaINS1_34MainloopSm90TmaGmmaWarpSpecializedILi2ENS5_IJNS4_1CILi1EEESB_SB_EEENS1_35KernelTmaWarpSpecializedCooperativeEEENS5_IJNSA_ILi128EEENSA_ILi64EEENSA_ILi32EEEEEEaNS5_IJlSB_lEEEaSJ_NS4_8TiledMMAINS4_8MMA_AtomIJNS4_4SM904GMMA26MMA_64x64x32_S32S8S8_SS_TNEEEENS4_6LayoutINS5_IJNSA_ILi2EEESB_SB_EEENS5_IJSB_NSA_ILi0EEEST_EEEEENS5_IJNS4_10UnderscoreESW_SW_EEEEENS4_13SM90_TMA_LOADENS4_14ComposedLayoutINS4_7SwizzleILi1ELi4ELi3EEENS4_18smem_ptr_flag_bitsILi8EEENSQ_INS5_IJNSA_ILi8EEESH_EEENS5_IJSH_SB_EEEEEEEvNS4_8identityESZ_S19_vS1A_EENS_8epilogue10collective6detail29Sm90TmaWarpSpecializedAdapterINS1D_15DefaultEpilogueIaSJ_SJ_NS1C_6thread17LinearCombinationIaLi1EiiLNS1H_9ScaleType4KindE0ELNS_15FloatRoundStyleE2EaEENS1_15EpilogueDefaultEEEEEvvEEEEvNT_6ParamsE,"",@"SHT_CUDA_INFO"
	.sectionflags	@""
	.align	4


	//----- nvinfo : EIATTR_CUDA_API_VERSION
	.align		4
        /*0000*/ 	.byte	0x04, 0x37
        /*0002*/ 	.short	(.L_21 - .L_20)
.L_20:
        /*0004*/ 	.word	0x00000082


	//----- nvinfo : EIATTR_KPARAM_INFO
	.align		4
.L_21:
        /*0008*/ 	.byte	0x04, 0x17
        /*000a*/ 	.short	(.L_23 - .L_22)
.L_22:
        /*000c*/ 	.word	0x00000000
        /*0010*/ 	.short	0x0000
        /*0012*/ 	.short	0x0070
        /*0014*/ 	.byte	0x00, 0xf0, 0x01, 0x10


	//----- nvinfo : EIATTR_SPARSE_MMA_MASK
	.align		4
.L_23:
        /*0018*/ 	.byte	0x03, 0x50
        /*001a*/ 	.short	0x0000


	//----- nvinfo : EIATTR_MAXREG_COUNT
	.align		4
        /*001c*/ 	.byte	0x03, 0x1b
        /*001e*/ 	.short	0x00a8


	//----- nvinfo : EIATTR_NUM_BARRIERS
	.align		4
        /*0020*/ 	.byte	0x02, 0x4c
        /*0022*/ 	.byte	0x01
	.zero		1


	//----- nvinfo : EIATTR_EXTERNS
	.align		4
        /*0024*/ 	.byte	0x04, 0x0f
        /*0026*/ 	.short	(.L_25 - .L_24)


	//   ....[0]....
	.align		4
.L_24:
        /*0028*/ 	.word	index@(__assertfail)


	//----- nvinfo : EIATTR_MERCURY_ISA_VERSION
	.align		4
.L_25:
        /*002c*/ 	.byte	0x03, 0x5f
        /*002e*/ 	.short	0x0101


	//----- nvinfo : EIATTR_INT_WARP_WIDE_INSTR_OFFSETS
	.align		4
        /*0030*/ 	.byte	0x04, 0x31
        /*0032*/ 	.short	(.L_27 - .L_26)


	//   ....[0]....
.L_26:
        /*0034*/ 	.word	0x00000370


	//   ....[1]....
        /*0038*/ 	.word	0x00000380


	//   ....[2]....
        /*003c*/ 	.word	0x000004a0


	//----- nvinfo : EIATTR_COOP_GROUP_MASK_REGIDS
	.align		4
.L_27:
        /*0040*/ 	.byte	0x04, 0x29
        /*0042*/ 	.short	(.L_29 - .L_28)


	//   ....[0]....
.L_28:
        /*0044*/ 	.word	0xffffffff


	//   ....[1]....
        /*0048*/ 	.word	0xffffffff


	//   ....[2]....
        /*004c*/ 	.word	0xffffffff


	//   ....[3]....
        /*0050*/ 	.word	0xffffffff


	//   ....[4]....
        /*0054*/ 	.word	0xffffffff


	//----- nvinfo : EIATTR_COOP_GROUP_INSTR_OFFSETS
	.align		4
.L_29:
        /*0058*/ 	.byte	0x04, 0x28
        /*005a*/ 	.short	(.L_31 - .L_30)


	//   ....[0]....
.L_30:
        /*005c*/ 	.word	0x00000060


	//   ....[1]....
        /*0060*/ 	.word	0x00000070


	//   ....[2]....
        /*0064*/ 	.word	0x00000130


	//   ....[3]....
        /*0068*/ 	.word	0x00000280


	//   ....[4]....
        /*006c*/ 	.word	0x00001120


	//----- nvinfo : EIATTR_REG_RECONFIG
	.align		4
.L_31:
        /*0070*/ 	.byte	0x01, 0x54
	.zero		2


	//----- nvinfo : EIATTR_SYSCALL_OFFSETS
	.align		4
        /*0074*/ 	.byte	0x04, 0x46
        /*0076*/ 	.short	(.L_33 - .L_32)


	//   ....[0]....
.L_32:
        /*0078*/ 	.word	0x00001310


	//----- nvinfo : EIATTR_MBARRIER_INSTR_OFFSETS
	.align		4
.L_33:
        /*007c*/ 	.byte	0x04, 0x39
        /*007e*/ 	.short	(.L_35 - .L_34)


	//   ....[0]....
.L_34:
        /*0080*/ 	.word	0x00000230
        /*0084*/ 	.word	0x000000ff
        /*0088*/ 	.word	0x00000000
        /*008c*/ 	.short	0x0100
        /*008e*/ 	.byte	0x08
	.zero		1


	//   ....[1]....
        /*0090*/ 	.word	0x00000240
        /*0094*/ 	.word	0x000000ff
        /*0098*/ 	.word	0x00000010
        /*009c*/ 	.short	0x0100
        /*009e*/ 	.byte	0x08
	.zero		1


	//   ....[2]....
        /*00a0*/ 	.word	0x00000250
        /*00a4*/ 	.word	0x000000ff
        /*00a8*/ 	.word	0x00000008
        /*00ac*/ 	.short	0x0100
        /*00ae*/ 	.byte	0x08
	.zero		1


	//   ....[3]....
        /*00b0*/ 	.word	0x00000260
        /*00b4*/ 	.word	0x000000ff
        /*00b8*/ 	.word	0x00000018
        /*00bc*/ 	.short	0x0100
        /*00be*/ 	.byte	0x08
	.zero		1


	//   ....[4]....
        /*00c0*/ 	.word	0x00000520
        /*00c4*/ 	.word	0x000000ff
        /*00c8*/ 	.word	0x00000030
        /*00cc*/ 	.short	0x0100
        /*00ce*/ 	.byte	0x08
	.zero		1


	//   ....[5]....
        /*00d0*/ 	.word	0x00000580
        /*00d4*/ 	.word	0x000000ff
        /*00d8*/ 	.word	0x00000038
        /*00dc*/ 	.short	0x0100
        /*00de*/ 	.byte	0x08
	.zero		1


	//   ....[6]....
        /*00e0*/ 	.word	0x000013e0
        /*00e4*/ 	.word	0x00000003
        /*00e8*/ 	.word	0x00000000
        /*00ec*/ 	.short	0x010a
        /*00ee*/ 	.byte	0x3f
	.zero		1


	//   ....[7]....
        /*00f0*/ 	.word	0x00001440
        /*00f4*/ 	.word	0x00000003
        /*00f8*/ 	.word	0x00000000
        /*00fc*/ 	.short	0x010a
        /*00fe*/ 	.byte	0x3f
	.zero		1


	//   ....[8]....
        /*0100*/ 	.word	0x00001650
        /*0104*/ 	.word	0x00000005
        /*0108*/ 	.word	0x00000000
        /*010c*/ 	.short	0x010a
        /*010e*/ 	.byte	0x3f
	.zero		1


	//   ....[9]....
        /*0110*/ 	.word	0x00001690
        /*0114*/ 	.word	0x00000005
        /*0118*/ 	.word	0x00000000
        /*011c*/ 	.short	0x010a
        /*011e*/ 	.byte	0x3f
	.zero		1


	//   ....[10]....
        /*0120*/ 	.word	0x00001780
        /*0124*/ 	.word	0x00000004
        /*0128*/ 	.word	0x00000000
        /*012c*/ 	.short	0x0101
        /*012e*/ 	.byte	0x3f
	.zero		1


	//   ....[11]....
        /*0130*/ 	.word	0x00001920
        /*0134*/ 	.word	0x00000000
        /*0138*/ 	.word	0x00000000
        /*013c*/ 	.short	0x0101
        /*013e*/ 	.byte	0x3f
	.zero		1


	//   ....[12]....
        /*0140*/ 	.word	0x00004690
        /*0144*/ 	.word	0x0000000e
        /*0148*/ 	.word	0x00000010
        /*014c*/ 	.short	0x010a
        /*014e*/ 	.byte	0x3f
	.zero		1


	//   ....[13]....
        /*0150*/ 	.word	0x00004a50
        /*0154*/ 	.word	0x00000005
        /*0158*/ 	.word	0x00000038
        /*015c*/ 	.short	0x0101
        /*015e*/ 	.byte	0x3f
	.zero		1


	//   ....[14]....
        /*0160*/ 	.word	0x00005160
        /*0164*/ 	.word	0x00000007
        /*0168*/ 	.word	0x00000000
        /*016c*/ 	.short	0x010a
        /*016e*/ 	.byte	0x3f
	.zero		1


	//   ....[15]....
        /*0170*/ 	.word	0x000051e0
        /*0174*/ 	.word	0x00000003
        /*0178*/ 	.word	0x00000000
        /*017c*/ 	.short	0x010a
        /*017e*/ 	.byte	0x3f
	.zero		1


	//   ....[16]....
        /*0180*/ 	.word	0x00005240
        /*0184*/ 	.word	0x00000003
        /*0188*/ 	.word	0x00000000
        /*018c*/ 	.short	0x010a
        /*018e*/ 	.byte	0x3f
	.zero		1


	//   ....[17]....
        /*0190*/ 	.word	0x00005290
        /*0194*/ 	.word	0x00000005
        /*0198*/ 	.word	0x00000000
        /*019c*/ 	.short	0x010a
        /*019e*/ 	.byte	0x3f
	.zero		1


	//   ....[18]....
        /*01a0*/ 	.word	0x00005360
        /*01a4*/ 	.word	0x0000000e
        /*01a8*/ 	.word	0x00000010
        /*01ac*/ 	.short	0x010a
        /*01ae*/ 	.byte	0x3f
	.zero		1


	//   ....[19]....
        /*01b0*/ 	.word	0x00005430
        /*01b4*/ 	.word	0x00000007
        /*01b8*/ 	.word	0x00000000
        /*01bc*/ 	.short	0x010a
        /*01be*/ 	.byte	0x3f
	.zero		1


	//----- nvinfo : EIATTR_NUM_MBARRIERS
	.align		4
.L_35:
        /*01c0*/ 	.byte	0x03, 0x38
        /*01c2*/ 	.short	0x0006


	//----- nvinfo : EIATTR_EXIT_INSTR_OFFSETS
	.align		4
        /*01c4*/ 	.byte	0x04, 0x1c
        /*01c6*/ 	.short	(.L_37 - .L_36)


	//   ....[0]....
.L_36:
        /*01c8*/ 	.word	0x00000620


	//   ....[1]....
        /*01cc*/ 	.word	0x00000ee0


	//   ....[2]....
        /*01d0*/ 	.word	0x00003d70


	//   ....[3]....
        /*01d4*/ 	.word	0x000043a0


	//   ....[4]....
        /*01d8*/ 	.word	0x00005230


	//----- nvinfo : EIATTR_MAX_THREADS
	.align		4
.L_37:
        /*01dc*/ 	.byte	0x04, 0x05
        /*01de*/ 	.short	(.L_39 - .L_38)
.L_38:
        /*01e0*/ 	.word	0x00000180
        /*01e4*/ 	.word	0x00000001
        /*01e8*/ 	.word	0x00000001


	//----- nvinfo : EIATTR_CRS_STACK_SIZE
	.align		4
.L_39:
        /*01ec*/ 	.byte	0x04, 0x1e
        /*01ee*/ 	.short	(.L_41 - .L_40)
.L_40:
        /*01f0*/ 	.word	0x00000000


	//----- nvinfo : EIATTR_CBANK_PARAM_SIZE
	.align		4
.L_41:
        /*01f4*/ 	.byte	0x03, 0x19
        /*01f6*/ 	.short	0x0470


	//----- nvinfo : EIATTR_PARAM_CBANK
	.align		4
        /*01f8*/ 	.byte	0x04, 0x0a
        /*01fa*/ 	.short	(.L_43 - .L_42)
	.align		4
.L_42:
        /*01fc*/ 	.word	index@(.nv.constant0._ZN7cutlass13device_kernelINS_4gemm6kernel13GemmUniversalIN4cute5tupleIJiiiiEEENS1_10collective13CollectiveMmaINS1_34MainloopSm90TmaGmmaWarpSpecializedILi2ENS5_IJNS4_1CILi1EEESB_SB_EEENS1_35KernelTmaWarpSpecializedCooperativeEEENS5_IJNSA_ILi128EEENSA_ILi64EEENSA_ILi32EEEEEEaNS5_IJlSB_lEEEaSJ_NS4_8TiledMMAINS4_8MMA_AtomIJNS4_4SM904GMMA26MMA_64x64x32_S32S8S8_SS_TNEEEENS4_6LayoutINS5_IJNSA_ILi2EEESB_SB_EEENS5_IJSB_NSA_ILi0EEEST_EEEEENS5_IJNS4_10UnderscoreESW_SW_EEEEENS4_13SM90_TMA_LOADENS4_14ComposedLayoutINS4_7SwizzleILi1ELi4ELi3EEENS4_18smem_ptr_flag_bitsILi8EEENSQ_INS5_IJNSA_ILi8EEESH_EEENS5_IJSH_SB_EEEEEEEvNS4_8identityESZ_S19_vS1A_EENS_8epilogue10collective6detail29Sm90TmaWarpSpecializedAdapterINS1D_15DefaultEpilogueIaSJ_SJ_NS1C_6thread17LinearCombinationIaLi1EiiLNS1H_9ScaleType4KindE0ELNS_15FloatRoundStyleE2EaEENS1_15EpilogueDefaultEEEEEvvEEEEvNT_6ParamsE)
        /*0200*/ 	.short	0x0210
        /*0202*/ 	.short	0x0470


	//----- nvinfo : EIATTR_SW_WAR
	.align		4
.L_43:
        /*0204*/ 	.byte	0x04, 0x36
        /*0206*/ 	.short	(.L_45 - .L_44)
.L_44:
        /*0208*/ 	.word	0x00000008
.L_45:


//--------------------- .nv.callgraph             --------------------------
	.section	.nv.callgraph,"",@"SHT_CUDA_CALLGRAPH"
	.align	4
	.sectionentsize	8
	.align		4
        /*0000*/ 	.word	0x00000000
	.align		4
        /*0004*/ 	.word	0xffffffff
	.align		4
        /*0008*/ 	.word	index@(_ZN7cutlass13device_kernelINS_4gemm6kernel13GemmUniversalIN4cute5tupleIJiiiiEEENS1_10collective13CollectiveMmaINS1_34MainloopSm90TmaGmmaWarpSpecializedILi2ENS5_IJNS4_1CILi1EEESB_SB_EEENS1_35KernelTmaWarpSpecializedCooperativeEEENS5_IJNSA_ILi128EEENSA_ILi64EEENSA_ILi32EEEEEEaNS5_IJlSB_lEEEaSJ_NS4_8TiledMMAINS4_8MMA_AtomIJNS4_4SM904GMMA26MMA_64x64x32_S32S8S8_SS_TNEEEENS4_6LayoutINS5_IJNSA_ILi2EEESB_SB_EEENS5_IJSB_NSA_ILi0EEEST_EEEEENS5_IJNS4_10UnderscoreESW_SW_EEEEENS4_13SM90_TMA_LOADENS4_14ComposedLayoutINS4_7SwizzleILi1ELi4ELi3EEENS4_18smem_ptr_flag_bitsILi8EEENSQ_INS5_IJNSA_ILi8EEESH_EEENS5_IJSH_SB_EEEEEEEvNS4_8identityESZ_S19_vS1A_EENS_8epilogue10collective6detail29Sm90TmaWarpSpecializedAdapterINS1D_15DefaultEpilogueIaSJ_SJ_NS1C_6thread17LinearCombinationIaLi1EiiLNS1H_9ScaleType4KindE0ELNS_15FloatRoundStyleE2EaEENS1_15EpilogueDefaultEEEEEvvEEEEvNT_6ParamsE)
	.align		4
        /*000c*/ 	.word	index@(__assertfail)
	.align		4
        /*0010*/ 	.word	0x00000000
	.align		4
        /*0014*/ 	.word	0xfffffffe
	.align		4
        /*0018*/ 	.word	0x00000000
	.align		4
        /*001c*/ 	.word	0xfffffffd
	.align		4
        /*0020*/ 	.word	0x00000000
	.align		4
        /*0024*/ 	.word	0xfffffffc


//--------------------- .nv.constant4             --------------------------
	.section	.nv.constant4,"a",@progbits
	.align	8
	.align		8
.nv.constant4:
        /*0000*/ 	.dword	__assertfail
	.align		8
        /*0008*/ 	.dword	__unnamed_1
	.align		8
        /*0010*/ 	.dword	_ZN40_INTERNAL_bd36f075_4_k_cu_e161dd53_267834cuda3std3__45__cpo5beginE
	.align		8
        /*0018*/ 	.dword	_ZN40_INTERNAL_bd36f075_4_k_cu_e161dd53_267834cuda3std3__45__cpo3endE
	.align		8
        /*0020*/ 	.dword	_ZN40_INTERNAL_bd36f075_4_k_cu_e161dd53_267834cuda3std3__45__cpo6cbeginE
	.align		8
        /*0028*/ 	.dword	_ZN40_INTERNAL_bd36f075_4_k_cu_e161dd53_267834cuda3std3__45__cpo4cendE
	.align		8
        /*0030*/ 	.dword	_ZN40_INTERNAL_bd36f075_4_k_cu_e161dd53_267834cuda3std3__442_GLOBAL__N__bd36f075_4_k_cu_e161dd53_267836ignoreE
	.align		8
        /*0038*/ 	.dword	_ZN40_INTERNAL_bd36f075_4_k_cu_e161dd53_267834cuda3std3__419piecewise_constructE
	.align		8
        /*0040*/ 	.dword	_ZN40_INTERNAL_bd36f075_4_k_cu_e161dd53_267834cuda3std3__48in_placeE
	.align		8
        /*0048*/ 	.dword	_ZN40_INTERNAL_bd36f075_4_k_cu_e161dd53_267834cuda3std6ranges3__45__cpo4swapE
	.align		8
        /*0050*/ 	.dword	_ZN40_INTERNAL_bd36f075_4_k_cu_e161dd53_267834cuda3std6ranges3__45__cpo9iter_moveE
	.align		8
        /*0058*/ 	.dword	_ZN40_INTERNAL_bd36f075_4_k_cu_e161dd53_267834cute7productE
	.align		8
        /*0060*/ 	.dword	_ZN40_INTERNAL_bd36f075_4_k_cu_e161dd53_267834cute1_E
	.align		8
        /*0068*/ 	.dword	$str$22
	.align		8
        /*0070*/ 	.dword	$str$23


//--------------------- .text._ZN7cutlass13device_kernelINS_4gemm6kernel13GemmUniversalIN4cute5tupleIJiiiiEEENS1_10collective13CollectiveMmaINS1_34MainloopSm90TmaGmmaWarpSpecializedILi2ENS5_IJNS4_1CILi1EEESB_SB_EEENS1_35KernelTmaWarpSpecializedCooperativeEEENS5_IJNSA_ILi128EEENSA_ILi64EEENSA_ILi32EEEEEEaNS5_IJlSB_lEEEaSJ_NS4_8TiledMMAINS4_8MMA_AtomIJNS4_4SM904GMMA26MMA_64x64x32_S32S8S8_SS_TNEEEENS4_6LayoutINS5_IJNSA_ILi2EEESB_SB_EEENS5_IJSB_NSA_ILi0EEEST_EEEEENS5_IJNS4_10UnderscoreESW_SW_EEEEENS4_13SM90_TMA_LOADENS4_14ComposedLayoutINS4_7SwizzleILi1ELi4ELi3EEENS4_18smem_ptr_flag_bitsILi8EEENSQ_INS5_IJNSA_ILi8EEESH_EEENS5_IJSH_SB_EEEEEEEvNS4_8identityESZ_S19_vS1A_EENS_8epilogue10collective6detail29Sm90TmaWarpSpecializedAdapterINS1D_15DefaultEpilogueIaSJ_SJ_NS1C_6thread17LinearCombinationIaLi1EiiLNS1H_9ScaleType4KindE0ELNS_15FloatRoundStyleE2EaEENS1_15EpilogueDefaultEEEEEvvEEEEvNT_6ParamsE --------------------------
	.section	.text._ZN7cutlass13device_kernelINS_4gemm6kernel13GemmUniversalIN4cute5tupleIJiiiiEEENS1_10collective13CollectiveMmaINS1_34MainloopSm90TmaGmmaWarpSpecializedILi2ENS5_IJNS4_1CILi1EEESB_SB_EEENS1_35KernelTmaWarpSpecializedCooperativeEEENS5_IJNSA_ILi128EEENSA_ILi64EEENSA_ILi32EEEEEEaNS5_IJlSB_lEEEaSJ_NS4_8TiledMMAINS4_8MMA_AtomIJNS4_4SM904GMMA26MMA_64x64x32_S32S8S8_SS_TNEEEENS4_6LayoutINS5_IJNSA_ILi2EEESB_SB_EEENS5_IJSB_NSA_ILi0EEEST_EEEEENS5_IJNS4_10UnderscoreESW_SW_EEEEENS4_13SM90_TMA_LOADENS4_14ComposedLayoutINS4_7SwizzleILi1ELi4ELi3EEENS4_18smem_ptr_flag_bitsILi8EEENSQ_INS5_IJNSA_ILi8EEESH_EEENS5_IJSH_SB_EEEEEEEvNS4_8identityESZ_S19_vS1A_EENS_8epilogue10collective6detail29Sm90TmaWarpSpecializedAdapterINS1D_15DefaultEpilogueIaSJ_SJ_NS1C_6thread17LinearCombinationIaLi1EiiLNS1H_9ScaleType4KindE0ELNS_15FloatRoundStyleE2EaEENS1_15EpilogueDefaultEEEEEvvEEEEvNT_6ParamsE,"ax",@progbits
	.align	128
.text._ZN7cutlass13device_kernelINS_4gemm6kernel13GemmUniversalIN4cute5tupleIJiiiiEEENS1_10collective13CollectiveMmaINS1_34MainloopSm90TmaGmmaWarpSpecializedILi2ENS5_IJNS4_1CILi1EEESB_SB_EEENS1_35KernelTmaWarpSpecializedCooperativeEEENS5_IJNSA_ILi128EEENSA_ILi64EEENSA_ILi32EEEEEEaNS5_IJlSB_lEEEaSJ_NS4_8TiledMMAINS4_8MMA_AtomIJNS4_4SM904GMMA26MMA_64x64x32_S32S8S8_SS_TNEEEENS4_6LayoutINS5_IJNSA_ILi2EEESB_SB_EEENS5_IJSB_NSA_ILi0EEEST_EEEEENS5_IJNS4_10UnderscoreESW_SW_EEEEENS4_13SM90_TMA_LOADENS4_14ComposedLayoutINS4_7SwizzleILi1ELi4ELi3EEENS4_18smem_ptr_flag_bitsILi8EEENSQ_INS5_IJNSA_ILi8EEESH_EEENS5_IJSH_SB_EEEEEEEvNS4_8identityESZ_S19_vS1A_EENS_8epilogue10collective6detail29Sm90TmaWarpSpecializedAdapterINS1D_15DefaultEpilogueIaSJ_SJ_NS1C_6thread17LinearCombinationIaLi1EiiLNS1H_9ScaleType4KindE0ELNS_15FloatRoundStyleE2EaEENS1_15EpilogueDefaultEEEEEvvEEEEvNT_6ParamsE:
        .type           _ZN7cutlass13device_kernelINS_4gemm6kernel13GemmUniversalIN4cute5tupleIJiiiiEEENS1_10collective13CollectiveMmaINS1_34MainloopSm90TmaGmmaWarpSpecializedILi2ENS5_IJNS4_1CILi1EEESB_SB_EEENS1_35KernelTmaWarpSpecializedCooperativeEEENS5_IJNSA_ILi128EEENSA_ILi64EEENSA_ILi32EEEEEEaNS5_IJlSB_lEEEaSJ_NS4_8TiledMMAINS4_8MMA_AtomIJNS4_4SM904GMMA26MMA_64x64x32_S32S8S8_SS_TNEEEENS4_6LayoutINS5_IJNSA_ILi2EEESB_SB_EEENS5_IJSB_NSA_ILi0EEEST_EEEEENS5_IJNS4_10UnderscoreESW_SW_EEEEENS4_13SM90_TMA_LOADENS4_14ComposedLayoutINS4_7SwizzleILi1ELi4ELi3EEENS4_18smem_ptr_flag_bitsILi8EEENSQ_INS5_IJNSA_ILi8EEESH_EEENS5_IJSH_SB_EEEEEEEvNS4_8identityESZ_S19_vS1A_EENS_8epilogue10collective6detail29Sm90TmaWarpSpecializedAdapterINS1D_15DefaultEpilogueIaSJ_SJ_NS1C_6thread17LinearCombinationIaLi1EiiLNS1H_9ScaleType4KindE0ELNS_15FloatRoundStyleE2EaEENS1_15EpilogueDefaultEEEEEvvEEEEvNT_6ParamsE,@function
        .size           _ZN7cutlass13device_kernelINS_4gemm6kernel13GemmUniversalIN4cute5tupleIJiiiiEEENS1_10collective13CollectiveMmaINS1_34MainloopSm90TmaGmmaWarpSpecializedILi2ENS5_IJNS4_1CILi1EEESB_SB_EEENS1_35KernelTmaWarpSpecializedCooperativeEEENS5_IJNSA_ILi128EEENSA_ILi64EEENSA_ILi32EEEEEEaNS5_IJlSB_lEEEaSJ_NS4_8TiledMMAINS4_8MMA_AtomIJNS4_4SM904GMMA26MMA_64x64x32_S32S8S8_SS_TNEEEENS4_6LayoutINS5_IJNSA_ILi2EEESB_SB_EEENS5_IJSB_NSA_ILi0EEEST_EEEEENS5_IJNS4_10UnderscoreESW_SW_EEEEENS4_13SM90_TMA_LOADENS4_14ComposedLayoutINS4_7SwizzleILi1ELi4ELi3EEENS4_18smem_ptr_flag_bitsILi8EEENSQ_INS5_IJNSA_ILi8EEESH_EEENS5_IJSH_SB_EEEEEEEvNS4_8identityESZ_S19_vS1A_EENS_8epilogue10collective6detail29Sm90TmaWarpSpecializedAdapterINS1D_15DefaultEpilogueIaSJ_SJ_NS1C_6thread17LinearCombinationIaLi1EiiLNS1H_9ScaleType4KindE0ELNS_15FloatRoundStyleE2EaEENS1_15EpilogueDefaultEEEEEvvEEEEvNT_6ParamsE,(.L_x_130 - _ZN7cutlass13device_kernelINS_4gemm6kernel13GemmUniversalIN4cute5tupleIJiiiiEEENS1_10collective13CollectiveMmaINS1_34MainloopSm90TmaGmmaWarpSpecializedILi2ENS5_IJNS4_1CILi1EEESB_SB_EEENS1_35KernelTmaWarpSpecializedCooperativeEEENS5_IJNSA_ILi128EEENSA_ILi64EEENSA_ILi32EEEEEEaNS5_IJlSB_lEEEaSJ_NS4_8TiledMMAINS4_8MMA_AtomIJNS4_4SM904GMMA26MMA_64x64x32_S32S8S8_SS_TNEEEENS4_6LayoutINS5_IJNSA_ILi2EEESB_SB_EEENS5_IJSB_NSA_ILi0EEEST_EEEEENS5_IJNS4_10UnderscoreESW_SW_EEEEENS4_13SM90_TMA_LOADENS4_14ComposedLayoutINS4_7SwizzleILi1ELi4ELi3EEENS4_18smem_ptr_flag_bitsILi8EEENSQ_INS5_IJNSA_ILi8EEESH_EEENS5_IJSH_SB_EEEEEEEvNS4_8identityESZ_S19_vS1A_EENS_8epilogue10collective6detail29Sm90TmaWarpSpecializedAdapterINS1D_15DefaultEpilogueIaSJ_SJ_NS1C_6thread17LinearCombinationIaLi1EiiLNS1H_9ScaleType4KindE0ELNS_15FloatRoundStyleE2EaEENS1_15EpilogueDefaultEEEEEvvEEEEvNT_6ParamsE)
        .other          _ZN7cutlass13device_kernelINS_4gemm6kernel13GemmUniversalIN4cute5tupleIJiiiiEEENS1_10collective13CollectiveMmaINS1_34MainloopSm90TmaGmmaWarpSpecializedILi2ENS5_IJNS4_1CILi1EEESB_SB_EEENS1_35KernelTmaWarpSpecializedCooperativeEEENS5_IJNSA_ILi128EEENSA_ILi64EEENSA_ILi32EEEEEEaNS5_IJlSB_lEEEaSJ_NS4_8TiledMMAINS4_8MMA_AtomIJNS4_4SM904GMMA26MMA_64x64x32_S32S8S8_SS_TNEEEENS4_6LayoutINS5_IJNSA_ILi2EEESB_SB_EEENS5_IJSB_NSA_ILi0EEEST_EEEEENS5_IJNS4_10UnderscoreESW_SW_EEEEENS4_13SM90_TMA_LOADENS4_14ComposedLayoutINS4_7SwizzleILi1ELi4ELi3EEENS4_18smem_ptr_flag_bitsILi8EEENSQ_INS5_IJNSA_ILi8EEESH_EEENS5_IJSH_SB_EEEEEEEvNS4_8identityESZ_S19_vS1A_EENS_8epilogue10collective6detail29Sm90TmaWarpSpecializedAdapterINS1D_15DefaultEpilogueIaSJ_SJ_NS1C_6thread17LinearCombinationIaLi1EiiLNS1H_9ScaleType4KindE0ELNS_15FloatRoundStyleE2EaEENS1_15EpilogueDefaultEEEEEvvEEEEvNT_6ParamsE,@"STO_CUDA_ENTRY STV_DEFAULT"
_ZN7cutlass13device_kernelINS_4gemm6kernel13GemmUniversalIN4cute5tupleIJiiiiEEENS1_10collective13CollectiveMmaINS1_34MainloopSm90TmaGmmaWarpSpecializedILi2ENS5_IJNS4_1CILi1EEESB_SB_EEENS1_35KernelTmaWarpSpecializedCooperativeEEENS5_IJNSA_ILi128EEENSA_ILi64EEENSA_ILi32EEEEEEaNS5_IJlSB_lEEEaSJ_NS4_8TiledMMAINS4_8MMA_AtomIJNS4_4SM904GMMA26MMA_64x64x32_S32S8S8_SS_TNEEEENS4_6LayoutINS5_IJNSA_ILi2EEESB_SB_EEENS5_IJSB_NSA_ILi0EEEST_EEEEENS5_IJNS4_10UnderscoreESW_SW_EEEEENS4_13SM90_TMA_LOADENS4_14ComposedLayoutINS4_7SwizzleILi1ELi4ELi3EEENS4_18smem_ptr_flag_bitsILi8EEENSQ_INS5_IJNSA_ILi8EEESH_EEENS5_IJSH_SB_EEEEEEEvNS4_8identityESZ_S19_vS1A_EENS_8epilogue10collective6detail29Sm90TmaWarpSpecializedAdapterINS1D_15DefaultEpilogueIaSJ_SJ_NS1C_6thread17LinearCombinationIaLi1EiiLNS1H_9ScaleType4KindE0ELNS_15FloatRoundStyleE2EaEENS1_15EpilogueDefaultEEEEEvvEEEEvNT_6ParamsE:
[----:B------:R-:W0:Y:S01]  /*0000*/  LDC R1, c[0x0][0x28] ;  /* 0x00000a00ff017b82 */ /* 0x000e220000000800 */
[----:B------:R-:W1:Y:S01]  /*0010*/  S2R R4, SR_TID.X ;  /* 0x0000000000047919 */ /* 0x000e620000002100 */
[----:B------:R-:W-:Y:S01]  /*0020*/  ELECT P0, URZ, PT ;  /* 0x00000000003f782f */ /* 0x000fe20003800000 */
[----:B------:R-:W-:Y:S01]  /*0030*/  BSSY B0, `(.L_x_0) ;  /* 0x000000f000007945 */ /* 0x000fe20003800000 */
[--C-:B-1----:R-:W-:Y:S02]  /*0040*/  SHF.R.U32.HI R0, RZ, 0x5, R4.reuse ;  /* 0x00000005ff007819 */ /* 0x102fe40000011604 */
[----:B------:R-:W-:-:S03]  /*0050*/  SHF.R.U32.HI R14, RZ, 0x7, R4 ;  /* 0x00000007ff0e7819 */ /* 0x000fc60000011604 */
[----:B------:R-:W1:Y:S04]  /*0060*/  SHFL.IDX PT, R5, R0, RZ, 0x1f ;  /* 0x00001fff00057589 */ /* 0x000e6800000e0000 */
[----:B------:R2:W3:Y:S01]  /*0070*/  SHFL.IDX PT, R10, R14, RZ, 0x1f ;  /* 0x00001fff0e0a7589 */ /* 0x0004e200000e0000 */
[----:B-1----:R-:W-:-:S13]  /*0080*/  ISETP.NE.OR P0, PT, R5, RZ, !P0 ;  /* 0x000000ff0500720c */ /* 0x002fda0004705670 */
[----:B0-23--:R-:W-:Y:S05]  /*0090*/  @P0 BRA `(.L_x_1) ;  /* 0x0000000000200947 */ /* 0x00dfea0003800000 */
[----:B------:R-:W-:Y:S02]  /*00a0*/  ULDC.64 UR4, c[0x0][0x198] ;  /* 0x0000660000047ab9 */ /* 0x000fe40000000a00 */
[----:B------:R-:W-:Y:S02]  /*00b0*/  UIADD3 UR6, UP0, UR4, 0xf0, URZ ;  /* 0x000000f004067890 */ /* 0x000fe4000ff1e03f */
[----:B------:R-:W-:Y:S02]  /*00c0*/  UIADD3 UR4, UP1, UR4, 0x1f0, URZ ;  /* 0x000001f004047890 */ /* 0x000fe4000ff3e03f */
[----:B------:R-:W-:Y:S02]  /*00d0*/  UIADD3.X UR7, URZ, UR5, URZ, UP0, !UPT ;  /* 0x000000053f077290 */ /* 0x000fe400087fe43f */
[----:B------:R-:W-:-:S07]  /*00e0*/  UIADD3.X UR5, URZ, UR5, URZ, UP1, !UPT ;  /* 0x000000053f057290 */ /* 0x000fce0008ffe43f */
[----:B------:R0:W-:Y:S02]  /*00f0*/  UTMACCTL.PF [UR6] ;  /* 0x00000000060079b9 */ /* 0x0001e40008040000 */
[----:B------:R0:W-:Y:S02]  /*0100*/  UTMACCTL.PF [UR4] ;  /* 0x00000000040079b9 */ /* 0x0001e40008040000 */
[----:B0-----:R-:W-:Y:S01]  /*0110*/  NOP ;  /* 0x0000000000007918 */ /* 0x001fe20000000000 */
.L_x_1:
[----:B------:R-:W-:Y:S05]  /*0120*/  BSYNC B0 ;  /* 0x0000000000007941 */ /* 0x000fea0003800000 */
.L_x_0:
[----:B------:R-:W0:Y:S02]  /*0130*/  SHFL.IDX PT, R2, R0, RZ, 0x1f ;  /* 0x00001fff00027589 */ /* 0x000e2400000e0000 */
[----:B0-----:R-:W-:-:S13]  /*0140*/  ISETP.NE.AND P0, PT, R2, RZ, PT ;  /* 0x000000ff0200720c */ /* 0x001fda0003f05270 */
[----:B------:R-:W-:Y:S05]  /*0150*/  @P0 BRA `(.L_x_2) ;  /* 0x0000000000480947 */ /* 0x000fea0003800000 */
[----:B------:R-:W0:Y:S01]  /*0160*/  S2UR UR8, SR_CgaCtaId ;  /* 0x00000000000879c3 */ /* 0x000e220000008800 */
[----:B------:R-:W-:Y:S01]  /*0170*/  UMOV UR4, 0x400 ;  /* 0x0000040000047882 */ /* 0x000fe20000000000 */
[----:B------:R-:W-:Y:S01]  /*0180*/  UMOV UR5, 0x1 ;  /* 0x0000000100057882 */ /* 0x000fe20000000000 */
[----:B------:R-:W-:Y:S01]  /*0190*/  UMOV UR6, 0x100 ;  /* 0x0000010000067882 */ /* 0x000fe20000000000 */
[----:B------:R-:W-:Y:S01]  /*01a0*/  ELECT P0, URZ, PT ;  /* 0x00000000003f782f */ /* 0x000fe20003800000 */
[----:B------:R-:W-:-:S04]  /*01b0*/  UIADD3 UR6, -UR6, 0x100000, URZ ;  /* 0x0010000006067890 */ /* 0x000fc8000fffe13f */
[----:B------:R-:W-:Y:S02]  /*01c0*/  USHF.L.U32 UR7, UR6, 0xb, URZ ;  /* 0x0000000b06077899 */ /* 0x000fe4000800063f */
[----:B------:R-:W-:Y:S02]  /*01d0*/  USHF.L.U32 UR6, UR6, 0x1, URZ ;  /* 0x0000000106067899 */ /* 0x000fe4000800063f */
[----:B0-----:R-:W-:Y:S02]  /*01e0*/  ULEA UR8, UR8, UR4, 0x18 ;  /* 0x0000000408087291 */ /* 0x001fe4000f8ec03f */
[----:B------:R-:W-:-:S04]  /*01f0*/  UIADD3 UR4, -UR5, 0x100000, URZ ;  /* 0x0010000005047890 */ /* 0x000fc8000fffe13f */
[----:B------:R-:W-:Y:S02]  /*0200*/  USHF.L.U32 UR5, UR4, 0xb, URZ ;  /* 0x0000000b04057899 */ /* 0x000fe4000800063f */
[----:B------:R-:W-:Y:S01]  /*0210*/  USHF.L.U32 UR4, UR4, 0x1, URZ ;  /* 0x0000000104047899 */ /* 0x000fe2000800063f */
[----:B------:R-:W0:Y:S11]  /*0220*/  FENCE.VIEW.ASYNC.S ;  /* 0x00000000000073c6 */ /* 0x000e360000000000 */
[----:B0-----:R0:W1:Y:S01]  /*0230*/  SYNCS.EXCH.64 URZ, [UR8], UR4 ;  /* 0x00000004083f75b2 */ /* 0x0010620008000100 */
[----:B------:R0:W2:Y:S01]  /*0240*/  SYNCS.EXCH.64 URZ, [UR8+0x10], UR6 ;  /* 0x00001006083f75b2 */ /* 0x0000a20008000100 */
[----:B------:R0:W3:Y:S01]  /*0250*/  SYNCS.EXCH.64 URZ, [UR8+0x8], UR4 ;  /* 0x00000804083f75b2 */ /* 0x0000e20008000100 */
[----:B------:R0:W4:Y:S01]  /*0260*/  SYNCS.EXCH.64 URZ, [UR8+0x18], UR6 ;  /* 0x00001806083f75b2 */ /* 0x0001220008000100 */
[----:B------:R-:W-:Y:S01]  /*0270*/  NOP ;  /* 0x0000000000007918 */ /* 0x000fe20000000000 */
.L_x_2:
[----:B------:R-:W5:Y:S01]  /*0280*/  SHFL.IDX PT, R0, R0, RZ, 0x1f ;  /* 0x00001fff00007589 */ /* 0x000f6200000e0000 */
[----:B------:R-:W-:Y:S01]  /*0290*/  ELECT P0, URZ, PT ;  /* 0x00000000003f782f */ /* 0x000fe20003800000 */
[----:B------:R-:W1:Y:S01]  /*02a0*/  LDC R2, c[0x0][0x65c] ;  /* 0x00019700ff027b82 */ /* 0x000e620000000800 */
[----:B0-----:R-:W-:Y:S01]  /*02b0*/  UMOV UR4, 0x20 ;  /* 0x0000002000047882 */ /* 0x001fe20000000000 */
[----:B------:R-:W0:Y:S01]  /*02c0*/  S2R R3, SR_CTAID.Y ;  /* 0x0000000000037919 */ /* 0x000e220000002600 */
[----:B------:R-:W-:Y:S01]  /*02d0*/  NOP ;  /* 0x0000000000007918 */ /* 0x000fe20000000000 */
[----:B------:R-:W-:Y:S01]  /*02e0*/  ISETP.NE.AND P2, PT, R10, RZ, PT ;  /* 0x000000ff0a00720c */ /* 0x000fe20003f45270 */
[----:B------:R-:W-:Y:S01]  /*02f0*/  NOP ;  /* 0x0000000000007918 */ /* 0x000fe20000000000 */
[----:B------:R-:W2:Y:S01]  /*0300*/  S2R R6, SR_CTAID.X ;  /* 0x0000000000067919 */ /* 0x000ea20000002500 */
[----:B------:R-:W-:Y:S01]  /*0310*/  IMAD.MOV.U32 R7, RZ, RZ, RZ ;  /* 0x000000ffff077224 */ /* 0x000fe200078e00ff */
[----:B-----5:R-:W-:-:S02]  /*0320*/  ISETP.NE.OR P0, PT, R0, RZ, !P0 ;  /* 0x000000ff0000720c */ /* 0x020fc40004705670 */
[----:B-1----:R-:W-:-:S04]  /*0330*/  ISETP.NE.AND P3, PT, R2, 0x1, PT ;  /* 0x000000010200780c */ /* 0x002fc80003f65270 */
[----:B------:R-:W-:Y:S02]  /*0340*/  P2R R0, PR, RZ, 0x8 ;  /* 0x00000008ff007803 */ /* 0x000fe40000000000 */
[----:B------:R-:W-:-:S04]  /*0350*/  SHF.R.S32.HI R0, RZ, 0x1f, R5 ;  /* 0x0000001fff007819 */ /* 0x000fc80000011405 */
[----:B------:R-:W-:Y:S01]  /*0360*/  LEA.HI R0, R0, R5, RZ, 0x2 ;  /* 0x0000000500007211 */ /* 0x000fe200078f10ff */
[----:B------:R-:W-:Y:S01]  /*0370*/  VOTEU.ALL UP0, P0 ;  /* 0x00000000003f7886 */ /* 0x000fe20000000000 */
[----:B------:R-:W-:Y:S01]  /*0380*/  VOTEU.ALL UP1, P0 ;  /* 0x00000000003f7886 */ /* 0x000fe20000020000 */
[----:B------:R-:W2:Y:S01]  /*0390*/  @P3 LDC R17, c[0x0][0x10] ;  /* 0x00000400ff113b82 */ /* 0x000ea20000000800 */
[----:B------:R-:W-:Y:S01]  /*03a0*/  LOP3.LUT R0, R0, 0xfffffffc, RZ, 0xc0, !PT ;  /* 0xfffffffc00007812 */ /* 0x000fe200078ec0ff */
[----:B0-----:R-:W-:Y:S01]  /*03b0*/  @P3 IMAD.MOV.U32 R8, RZ, RZ, R3 ;  /* 0x000000ffff083224 */ /* 0x001fe200078e0003 */
[----:B------:R-:W-:Y:S01]  /*03c0*/  @!UP0 UMOV UR6, 0x400 ;  /* 0x0000040000068882 */ /* 0x000fe20000000000 */
[----:B------:R-:W-:-:S04]  /*03d0*/  @!UP0 UIADD3 UR4, -UR4, 0x100000, URZ ;  /* 0x0010000004048890 */ /* 0x000fc8000fffe13f */
[----:B------:R-:W-:Y:S02]  /*03e0*/  @!UP0 USHF.L.U32 UR5, UR4, 0xb, URZ ;  /* 0x0000000b04058899 */ /* 0x000fe4000800063f */
[----:B------:R-:W-:Y:S01]  /*03f0*/  @!UP0 USHF.L.U32 UR4, UR4, 0x1, URZ ;  /* 0x0000000104048899 */ /* 0x000fe2000800063f */
[----:B------:R-:W-:Y:S02]  /*0400*/  @P3 IMAD.MOV.U32 R9, RZ, RZ, RZ ;  /* 0x000000ffff093224 */ /* 0x000fe400078e00ff */
[----:B------:R-:W-:Y:S01]  /*0410*/  IMAD.IADD R0, R5, 0x1, -R0 ;  /* 0x0000000105007824 */ /* 0x000fe200078e0a00 */
[----:B------:R-:W0:Y:S01]  /*0420*/  @!UP0 S2UR UR7, SR_CgaCtaId ;  /* 0x00000000000789c3 */ /* 0x000e220000008800 */
[----:B------:R-:W-:-:S03]  /*0430*/  @P3 IMAD.MOV.U32 R5, RZ, RZ, RZ ;  /* 0x000000ffff053224 */ /* 0x000fc600078e00ff */
[----:B------:R-:W-:-:S04]  /*0440*/  ISETP.NE.AND P1, PT, R0, 0x3, PT ;  /* 0x000000030000780c */ /* 0x000fc80003f25270 */
[----:B------:R-:W1:Y:S01]  /*0450*/  @!P3 LDC R11, c[0x0][0xc] ;  /* 0x00000300ff0bbb82 */ /* 0x000e620000000800 */
[----:B--2---:R-:W-:-:S04]  /*0460*/  @P3 IMAD.WIDE.U32 R16, R6, R17, R8 ;  /* 0x0000001106103225 */ /* 0x004fc800078e0008 */
[----:B------:R-:W-:Y:S01]  /*0470*/  @P3 IMAD.IADD R17, R17, 0x1, R5 ;  /* 0x0000000111113824 */ /* 0x000fe200078e0205 */
[----:B------:R-:W-:Y:S01]  /*0480*/  LOP3.LUT R5, R4, 0x7f, RZ, 0xc0, !PT ;  /* 0x0000007f04057812 */ /* 0x000fe200078ec0ff */
[----:B0-----:R-:W-:Y:S01]  /*0490*/  @!UP0 ULEA UR8, UR7, UR6, 0x18 ;  /* 0x0000000607088291 */ /* 0x001fe2000f8ec03f */
[----:B------:R-:W-:Y:S02]  /*04a0*/  VOTEU.ALL UP0, P0 ;  /* 0x00000000003f7886 */ /* 0x000fe40000000000 */
[----:B------:R-:W-:Y:S01]  /*04b0*/  ULDC UR6, c[0x0][0xc] ;  /* 0x0000030000067ab9 */ /* 0x000fe20000000800 */
[----:B------:R-:W-:Y:S01]  /*04c0*/  ISETP.EQ.OR P0, PT, R0, RZ, !P1 ;  /* 0x000000ff0000720c */ /* 0x000fe20004f02670 */
[----:B------:R-:W-:-:S03]  /*04d0*/  ULDC UR7, c[0x0][0x10] ;  /* 0x0000040000077ab9 */ /* 0x000fc60000000800 */
[C---:B------:R-:W-:Y:S01]  /*04e0*/  ISETP.EQ.AND P0, PT, R10.reuse, RZ, P0 ;  /* 0x000000ff0a00720c */ /* 0x040fe20000702270 */
[----:B------:R-:W-:Y:S02]  /*04f0*/  VIADD R10, R10, 0xffffffff ;  /* 0xffffffff0a0a7836 */ /* 0x000fe40000000000 */
[----:B-1----:R-:W-:Y:S01]  /*0500*/  @!P3 IMAD.WIDE.U32 R8, R11, R3, R6 ;  /* 0x000000030b08b225 */ /* 0x002fe200078e0006 */
[----:B------:R-:W0:Y:S02]  /*0510*/  FENCE.VIEW.ASYNC.S ;  /* 0x00000000000073c6 */ /* 0x000e240000000000 */
[----:B0-----:R-:W3:Y:S01]  /*0520*/  @!UP0 SYNCS.EXCH.64 URZ, [UR8+0x30], UR4 ;  /* 0x00003004083f85b2 */ /* 0x001ee20008000100 */
[----:B------:R-:W-:Y:S02]  /*0530*/  SEL R18, RZ, 0x1, !P0 ;  /* 0x00000001ff127807 */ /* 0x000fe40004000000 */
[----:B------:R-:W-:Y:S01]  /*0540*/  ISETP.GE.U32.AND P1, PT, R10, 0x2, PT ;  /* 0x000000020a00780c */ /* 0x000fe20003f26070 */
[----:B------:R-:W-:-:S02]  /*0550*/  @!P3 IMAD.MOV.U32 R16, RZ, RZ, R8 ;  /* 0x000000ffff10b224 */ /* 0x000fc400078e0008 */
[----:B------:R-:W-:Y:S01]  /*0560*/  @!P3 IMAD.MOV.U32 R17, RZ, RZ, R9 ;  /* 0x000000ffff11b224 */ /* 0x000fe200078e0009 */
[----:B------:R-:W-:Y:S01]  /*0570*/  SEL R18, R18, 0x2, P1 ;  /* 0x0000000212127807 */ /* 0x000fe20000800000 */
[----:B------:R0:W3:Y:S01]  /*0580*/  @!UP1 SYNCS.EXCH.64 URZ, [UR8+0x38], UR4 ;  /* 0x00003804083f95b2 */ /* 0x0000e20008000100 */
[----:B------:R-:W-:Y:S01]  /*0590*/  NOP ;  /* 0x0000000000007918 */ /* 0x000fe20000000000 */
[----:B0-----:R-:W-:-:S03]  /*05a0*/  UIMAD.WIDE.U32 UR4, UR6, UR7, URZ ;  /* 0x00000007060472a5 */ /* 0x001fc6000f8e003f */
[----:B------:R-:W-:Y:S02]  /*05b0*/  ULDC UR6, c[0x0][0x14] ;  /* 0x0000050000067ab9 */ /* 0x000fe40000000800 */
[----:B------:R-:W-:Y:S02]  /*05c0*/  UIMAD.WIDE.U32 UR36, UR4, UR6, URZ ;  /* 0x00000006042472a5 */ /* 0x000fe4000f8e003f */
[----:B------:R-:W-:-:S04]  /*05d0*/  UIMAD UR42, UR5, UR6, URZ ;  /* 0x00000006052a72a4 */ /* 0x000fc8000f8e023f */
[----:B------:R-:W-:Y:S01]  /*05e0*/  UIADD3 UR42, UR37, UR42, URZ ;  /* 0x0000002a252a7290 */ /* 0x000fe2000fffe03f */
[----:B---34-:R-:W-:Y:S06]  /*05f0*/  BAR.SYNC.DEFER_BLOCKING 0x0 ;  /* 0x0000000000007b1d */ /* 0x018fec0000010000 */
[----:B------:R-:W-:Y:S05]  /*0600*/  @!P2 BRA `(.L_x_3) ;  /* 0x0000003400dca947 */ /* 0x000fea0003800000 */
[----:B------:R-:W-:-:S13]  /*0610*/  ISETP.GT.U32.AND P0, PT, R10, 0x1, PT ;  /* 0x000000010a00780c */ /* 0x000fda0003f04070 */
[----:B------:R-:W-:Y:S05]  /*0620*/  @P0 EXIT ;  /* 0x000000000000094d */ /* 0x000fea0003800000 */
[----:B------:R-:W-:Y:S01]  /*0630*/  ULDC.64 UR4, c[0x0][0x650] ;  /* 0x0001940000047ab9 */ /* 0x000fe20000000a00 */
[----:B------:R-:W-:Y:S01]  /*0640*/  PRMT R0, RZ, 0x7610, R0 ;  /* 0x00007610ff007816 */ /* 0x000fe20000000000 */
[----:B------:R-:W-:Y:S01]  /*0650*/  IMAD.MOV.U32 R65, RZ, RZ, -0x1 ;  /* 0xffffffffff417424 */ /* 0x000fe200078e00ff */
[----:B------:R-:W-:Y:S01]  /*0660*/  ISETP.GE.U32.AND P0, PT, R16, UR4, PT ;  /* 0x0000000410007c0c */ /* 0x000fe2000bf06070 */
[----:B------:R-:W-:Y:S02]  /*0670*/  IMAD.MOV.U32 R64, RZ, RZ, -0x1 ;  /* 0xffffffffff407424 */ /* 0x000fe400078e00ff */
[----:B------:R-:W-:Y:S01]  /*0680*/  IMAD.MOV.U32 R67, RZ, RZ, -0x1 ;  /* 0xffffffffff437424 */ /* 0x000fe200078e00ff */
[----:B------:R-:W-:-:S13]  /*0690*/  ISETP.GE.U32.AND.EX P0, PT, R17, UR5, PT, P0 ;  /* 0x0000000511007c0c */ /* 0x000fda000bf06100 */
[----:B------:R-:W-:Y:S05]  /*06a0*/  @P0 BRA `(.L_x_4) ;  /* 0x0000000400540947 */ /* 0x000fea0003800000 */
[----:B------:R-:W0:Y:S01]  /*06b0*/  LDC.64 R20, c[0x0][0x628] ;  /* 0x00018a00ff147b82 */ /* 0x000e220000000a00 */
[----:B------:R-:W-:Y:S02]  /*06c0*/  IMAD.MOV.U32 R8, RZ, RZ, R16 ;  /* 0x000000ffff087224 */ /* 0x000fe400078e0010 */
[----:B------:R-:W-:-:S05]  /*06d0*/  IMAD.MOV.U32 R9, RZ, RZ, R17 ;  /* 0x000000ffff097224 */ /* 0x000fca00078e0011 */
[----:B------:R-:W1:Y:S08]  /*06e0*/  LDC R0, c[0x0][0x630] ;  /* 0x00018c00ff007b82 */ /* 0x000e700000000800 */
[----:B------:R-:W2:Y:S01]  /*06f0*/  LDC.64 R22, c[0x0][0x620] ;  /* 0x00018800ff167b82 */ /* 0x000ea20000000a00 */
[----:B0-----:R-:W-:-:S04]  /*0700*/  ISETP.NE.U32.AND P0, PT, R20, RZ, PT ;  /* 0x000000ff1400720c */ /* 0x001fc80003f05070 */
[----:B------:R-:W-:-:S13]  /*0710*/  ISETP.NE.AND.EX P0, PT, R21, RZ, PT, P0 ;  /* 0x000000ff1500720c */ /* 0x000fda0003f05300 */
[----:B-12---:R-:W-:Y:S05]  /*0720*/  @!P0 BRA `(.L_x_5) ;  /* 0x0000000000288947 */ /* 0x006fea0003800000 */
[----:B------:R-:W0:Y:S02]  /*0730*/  LDC R13, c[0x0][0x634] ;  /* 0x00018d00ff0d7b82 */ /* 0x000e240000000800 */
[----:B0-----:R-:W-:-:S05]  /*0740*/  IADD3 R13, P0, R16, R13, RZ ;  /* 0x0000000d100d7210 */ /* 0x001fca0007f1e0ff */
[----:B------:R-:W-:-:S04]  /*0750*/  IMAD.X R15, RZ, RZ, R17, P0 ;  /* 0x000000ffff0f7224 */ /* 0x000fc800000e0611 */
[----:B------:R-:W-:-:S04]  /*0760*/  IMAD.WIDE.U32 R8, R15, R20, RZ ;  /* 0x000000140f087225 */ /* 0x000fc800078e00ff */
[----:B------:R-:W-:-:S04]  /*0770*/  IMAD.WIDE.U32 R10, P0, R13, R21, R8 ;  /* 0x000000150d0a7225 */ /* 0x000fc80007800008 */
[----:B------:R-:W-:-:S04]  /*0780*/  IMAD.WIDE.U32 R8, R13, R20, RZ ;  /* 0x000000140d087225 */ /* 0x000fc800078e00ff */
[----:B------:R-:W-:Y:S01]  /*0790*/  IMAD.X R13, RZ, RZ, RZ, P0 ;  /* 0x000000ffff0d7224 */ /* 0x000fe200000e06ff */
[----:B------:R-:W-:Y:S01]  /*07a0*/  IADD3 RZ, P0, R9, R10, RZ ;  /* 0x0000000a09ff7210 */ /* 0x000fe20007f1e0ff */
[----:B------:R-:W-:-:S04]  /*07b0*/  IMAD.MOV.U32 R12, RZ, RZ, R11 ;  /* 0x000000ffff0c7224 */ /* 0x000fc800078e000b */
[----:B------:R-:W-:-:S08]  /*07c0*/  IMAD.WIDE.U32.X R8, R15, R21, R12, P0 ;  /* 0x000000150f087225 */ /* 0x000fd000000e040c */
.L_x_5:
[-CC-:B------:R-:W-:Y:S01]  /*07d0*/  SHF.R.U64 R67, R8, R0.reuse, R9.reuse ;  /* 0x0000000008437219 */ /* 0x180fe20000001209 */
[----:B------:R-:W0:Y:S01]  /*07e0*/  LDC R12, c[0x0][0x618] ;  /* 0x00018600ff0c7b82 */ /* 0x000e220000000800 */
[----:B------:R-:W-:Y:S01]  /*07f0*/  SHF.R.U32.HI R7, RZ, R0, R9 ;  /* 0x00000000ff077219 */ /* 0x000fe20000011609 */
[----:B------:R-:W-:Y:S01]  /*0800*/  ULDC UR4, c[0x0][0x150] ;  /* 0x0000540000047ab9 */ /* 0x000fe20000000800 */
[----:B------:R-:W-:Y:S02]  /*0810*/  IADD3 R11, P0, RZ, -R67, RZ ;  /* 0x80000043ff0b7210 */ /* 0x000fe40007f1e0ff */
[----:B------:R-:W-:-:S03]  /*0820*/  I2FP.F32.U32 R0, R6 ;  /* 0x0000000600007245 */ /* 0x000fc60000201000 */
[----:B------:R-:W1:Y:S01]  /*0830*/  LDC.64 R30, c[0x0][0x640] ;  /* 0x00019000ff1e7b82 */ /* 0x000e620000000a00 */
[----:B------:R-:W-:Y:S02]  /*0840*/  IMAD.X R13, RZ, RZ, ~R7, P0 ;  /* 0x000000ffff0d7224 */ /* 0x000fe400000e0e07 */
[----:B------:R-:W-:Y:S01]  /*0850*/  FMUL R0, R0, UR4 ;  /* 0x0000000400007c20 */ /* 0x000fe20008400000 */
[----:B------:R-:W-:Y:S01]  /*0860*/  IMAD.WIDE.U32 R8, R11, R22, R16 ;  /* 0x000000160b087225 */ /* 0x000fe200078e0010 */
[----:B------:R-:W-:-:S03]  /*0870*/  ULDC UR4, c[0x0][0x154] ;  /* 0x0000550000047ab9 */ /* 0x000fc60000000800 */
[----:B------:R-:W-:Y:S01]  /*0880*/  IMAD R10, R13, R22, RZ ;  /* 0x000000160d0a7224 */ /* 0x000fe200078e02ff */
[----:B------:R-:W2:Y:S01]  /*0890*/  LDC R7, c[0x0][0x144] ;  /* 0x00005100ff077b82 */ /* 0x000ea20000000800 */
[----:B------:R-:W3:Y:S02]  /*08a0*/  F2I.U32.TRUNC.NTZ R0, R0 ;  /* 0x0000000000007305 */ /* 0x000ee4000020f000 */
[----:B------:R-:W-:-:S04]  /*08b0*/  IMAD R11, R11, R23, R10 ;  /* 0x000000170b0b7224 */ /* 0x000fc800078e020a */
[----:B------:R-:W-:Y:S01]  /*08c0*/  IMAD.IADD R9, R9, 0x1, R11 ;  /* 0x0000000109097824 */ /* 0x000fe200078e020b */
[----:B------:R-:W4:Y:S01]  /*08d0*/  LDC R24, c[0x0][0x608] ;  /* 0x00018200ff187b82 */ /* 0x000f220000000800 */
[----:B------:R-:W-:-:S03]  /*08e0*/  IMAD.MOV.U32 R11, RZ, RZ, -0x1 ;  /* 0xffffffffff0b7424 */ /* 0x000fc600078e00ff */
[-CC-:B0-----:R-:W-:Y:S02]  /*08f0*/  SHF.R.U64 R22, R8, R12.reuse, R9.reuse ;  /* 0x0000000c08167219 */ /* 0x181fe40000001209 */
[----:B------:R-:W-:Y:S02]  /*0900*/  I2FP.F32.U32 R8, R3 ;  /* 0x0000000300087245 */ /* 0x000fe40000201000 */
[----:B------:R-:W0:Y:S01]  /*0910*/  LDC R28, c[0x0][0x658] ;  /* 0x00019600ff1c7b82 */ /* 0x000e220000000800 */
[----:B-1----:R-:W-:Y:S01]  /*0920*/  ISETP.NE.U32.AND P0, PT, R30, RZ, PT ;  /* 0x000000ff1e00720c */ /* 0x002fe20003f05070 */
[----:B---3--:R-:W-:Y:S02]  /*0930*/  IMAD.MOV R10, RZ, RZ, -R0 ;  /* 0x000000ffff0a7224 */ /* 0x008fe400078e0a00 */
[----:B------:R-:W-:Y:S01]  /*0940*/  FMUL R8, R8, UR4 ;  /* 0x0000000408087c20 */ /* 0x000fe20008400000 */
[----:B------:R-:W-:Y:S02]  /*0950*/  SHF.R.U32.HI R9, RZ, R12, R9 ;  /* 0x0000000cff097219 */ /* 0x000fe40000011609 */
[----:B------:R-:W-:Y:S01]  /*0960*/  ISETP.NE.AND.EX P0, PT, R31, RZ, PT, P0 ;  /* 0x000000ff1f00720c */ /* 0x000fe20003f05300 */
[----:B------:R1:W3:Y:S01]  /*0970*/  F2I.U32.TRUNC.NTZ R15, R8 ;  /* 0x00000008000f7305 */ /* 0x0002e2000020f000 */
[----:B------:R-:W1:Y:S01]  /*0980*/  LDC R20, c[0x0][0x148] ;  /* 0x00005200ff147b82 */ /* 0x000e620000000800 */
[----:B--2---:R-:W-:-:S07]  /*0990*/  IMAD R0, R7, R10, R6 ;  /* 0x0000000a07007224 */ /* 0x004fce00078e0206 */
[----:B------:R-:W2:Y:S01]  /*09a0*/  LDC R26, c[0x0][0x600] ;  /* 0x00018000ff1a7b82 */ /* 0x000ea20000000800 */
[-CC-:B----4-:R-:W-:Y:S02]  /*09b0*/  SHF.R.U64 R32, R22, R24.reuse, R9.reuse ;  /* 0x0000001816207219 */ /* 0x190fe40000001209 */
[----:B------:R-:W-:Y:S01]  /*09c0*/  SHF.R.U32.HI R7, RZ, R24, R9 ;  /* 0x00000018ff077219 */ /* 0x000fe20000011609 */
[----:B------:R-:W-:-:S04]  /*09d0*/  IMAD.MOV.U32 R9, RZ, RZ, 0x1 ;  /* 0x00000001ff097424 */ /* 0x000fc800078e00ff */
[----:B------:R-:W4:Y:S01]  /*09e0*/  LDC R21, c[0x0][0x648] ;  /* 0x00019200ff157b82 */ /* 0x000f220000000800 */
[-C--:B0-----:R-:W-:Y:S02]  /*09f0*/  SHF.L.U32 R6, R11, R28.reuse, RZ ;  /* 0x0000001c0b067219 */ /* 0x081fe400000006ff */
[--C-:B------:R-:W-:Y:S02]  /*0a00*/  SHF.R.U64 R24, R32, R28, R7.reuse ;  /* 0x0000001c20187219 */ /* 0x100fe40000001207 */
[----:B------:R-:W-:Y:S02]  /*0a10*/  LOP3.LUT R13, RZ, R6, RZ, 0x33, !PT ;  /* 0x00000006ff0d7212 */ /* 0x000fe400078e33ff */
[-C--:B------:R-:W-:Y:S01]  /*0a20*/  SHF.R.U32.HI R7, RZ, R28.reuse, R7 ;  /* 0x0000001cff077219 */ /* 0x080fe20000011607 */
[----:B------:R-:W0:Y:S01]  /*0a30*/  LDC R23, c[0x0][0x638] ;  /* 0x00018e00ff177b82 */ /* 0x000e220000000800 */
[----:B------:R-:W-:Y:S01]  /*0a40*/  SHF.L.U32 R12, R9, R28, RZ ;  /* 0x0000001c090c7219 */ /* 0x000fe200000006ff */
[----:B------:R-:W-:-:S06]  /*0a50*/  IMAD.MOV.U32 R6, RZ, RZ, R24 ;  /* 0x000000ffff067224 */ /* 0x000fcc00078e0018 */
[----:B------:R-:W0:Y:S01]  /*0a60*/  LDC R65, c[0x0][0x610] ;  /* 0x00018400ff417b82 */ /* 0x000e220000000800 */
[----:B-1-3--:R-:W-:Y:S05]  /*0a70*/  @!P0 BRA `(.L_x_6) ;  /* 0x0000000000288947 */ /* 0x00afea0003800000 */
[----:B------:R-:W1:Y:S02]  /*0a80*/  LDC R11, c[0x0][0x64c] ;  /* 0x00019300ff0b7b82 */ /* 0x000e640000000800 */
[----:B-1----:R-:W-:-:S05]  /*0a90*/  IADD3 R11, P0, R24, R11, RZ ;  /* 0x0000000b180b7210 */ /* 0x002fca0007f1e0ff */
        /* <DEDUP_REMOVED lines=8> */
.L_x_6:
[----:B----4-:R-:W-:Y:S01]  /*0b20*/  SHF.R.U64 R6, R6, R21, R7 ;  /* 0x0000001506067219 */ /* 0x010fe20000001207 */
[----:B--2---:R-:W-:Y:S01]  /*0b30*/  VIADD R7, R26, 0xffffffff ;  /* 0xffffffff1a077836 */ /* 0x004fe20000000000 */
[----:B------:R-:W-:Y:S01]  /*0b40*/  LOP3.LUT R13, R32, R13, RZ, 0xc0, !PT ;  /* 0x0000000d200d7212 */ /* 0x000fe200078ec0ff */
[----:B------:R-:W-:Y:S02]  /*0b50*/  IMAD.MOV R15, RZ, RZ, -R15 ;  /* 0x000000ffff0f7224 */ /* 0x000fe400078e0a0f */
[----:B------:R-:W-:Y:S02]  /*0b60*/  IMAD.MOV R8, RZ, RZ, -R6 ;  /* 0x000000ffff087224 */ /* 0x000fe400078e0a06 */
[----:B------:R-:W-:Y:S01]  /*0b70*/  IMAD R13, R12, R6, R13 ;  /* 0x000000060c0d7224 */ /* 0x000fe200078e020d */
[----:B------:R-:W-:Y:S01]  /*0b80*/  LOP3.LUT R6, R22, R7, RZ, 0xc0, !PT ;  /* 0x0000000716067212 */ /* 0x000fe200078ec0ff */
[----:B------:R-:W-:Y:S02]  /*0b90*/  @P3 IMAD R0, R20, R15, R3 ;  /* 0x0000000f14003224 */ /* 0x000fe400078e0203 */
[----:B0-----:R-:W-:-:S02]  /*0ba0*/  IMAD R3, R8, R23, R24 ;  /* 0x0000001708037224 */ /* 0x001fc400078e0218 */
[----:B------:R-:W-:Y:S02]  /*0bb0*/  IMAD R65, R13, R65, R0 ;  /* 0x000000410d417224 */ /* 0x000fe400078e0200 */
[----:B------:R-:W-:Y:S02]  /*0bc0*/  IMAD R6, R3, R26, R6 ;  /* 0x0000001a03067224 */ /* 0x000fe400078e0206 */
[----:B------:R-:W-:-:S03]  /*0bd0*/  IMAD.MOV.U32 R0, RZ, RZ, 0x1 ;  /* 0x00000001ff007424 */ /* 0x000fc600078e00ff */
[----:B------:R-:W-:Y:S02]  /*0be0*/  SEL R64, R6, R65, !P3 ;  /* 0x0000004106407207 */ /* 0x000fe40005800000 */
[----:B------:R-:W-:-:S07]  /*0bf0*/  SEL R65, R65, R6, !P3 ;  /* 0x0000000641417207 */ /* 0x000fce0005800000 */
.L_x_4:
[----:B------:R-:W-:-:S08]  /*0c00*/  NOP ;  /* 0x0000000000007918 */ /* 0x000fd00000000000 */
[----:B------:R-:W0:Y:S02]  /*0c10*/  USETMAXREG.TRY_ALLOC.CTAPOOL UP0, 0xe8 ;  /* 0x000000e8000079c8 */ /* 0x000e240008000600 */
[----:B0-----:R-:W-:-:S13]  /*0c20*/  PLOP3.LUT P0, PT, PT, PT, UP0, 0x80, 0x0 ;  /* 0x000000000000781c */ /* 0x001fda0003f0f008 */
[----:B------:R-:W-:Y:S05]  /*0c30*/  @!P0 BRA `(.L_x_4) ;  /* 0xfffffffc00f08947 */ /* 0x000fea000383ffff */
[----:B------:R-:W-:Y:S01]  /*0c40*/  ULDC.64 UR4, c[0x0][0x598] ;  /* 0x0001660000047ab9 */ /* 0x000fe20000000a00 */
[----:B------:R-:W-:Y:S01]  /*0c50*/  ULDC.64 UR38, c[0x0][0x208] ;  /* 0x0000820000267ab9 */ /* 0x000fe20000000a00 */
[----:B------:R-:W-:-:S04]  /*0c60*/  ISETP.NE.U32.AND P0, PT, RZ, UR4, PT ;  /* 0x00000004ff007c0c */ /* 0x000fc8000bf05070 */
[----:B------:R-:W-:-:S13]  /*0c70*/  ISETP.NE.AND.EX P0, PT, RZ, UR5, PT, P0 ;  /* 0x00000005ff007c0c */ /* 0x000fda000bf05300 */
[----:B------:R-:W-:Y:S05]  /*0c80*/  @!P0 BRA `(.L_x_7) ;  /* 0x00000000001c8947 */ /* 0x000fea0003800000 */
[----:B------:R-:W0:Y:S02]  /*0c90*/  LDC.64 R6, c[0x0][0x598] ;  /* 0x00016600ff067b82 */ /* 0x000e240000000a00 */
[----:B0-----:R-:W2:Y:S02]  /*0ca0*/  LDG.E.64 R6, desc[UR38][R6.64] ;  /* 0x0000002606067981 */ /* 0x001ea4000c1e1b00 */
[----:B--2---:R-:W-:-:S04]  /*0cb0*/  ISETP.NE.U32.AND P0, PT, R6, RZ, PT ;  /* 0x000000ff0600720c */ /* 0x004fc80003f05070 */
[----:B------:R-:W-:-:S13]  /*0cc0*/  ISETP.NE.AND.EX P0, PT, R7, RZ, PT, P0 ;  /* 0x000000ff0700720c */ /* 0x000fda0003f05300 */
[----:B------:R-:W-:Y:S05]  /*0cd0*/  @!P0 BRA `(.L_x_7) ;  /* 0x0000000000088947 */ /* 0x000fea0003800000 */
[----:B------:R0:W5:Y:S01]  /*0ce0*/  LD.E R19, desc[UR38][R6.64] ;  /* 0x0000002606137980 */ /* 0x000162000c101900 */
[----:B------:R-:W-:Y:S05]  /*0cf0*/  BRA `(.L_x_8) ;  /* 0x0000000000247947 */ /* 0x000fea0003800000 */
.L_x_7:
[----:B------:R-:W-:Y:S02]  /*0d00*/  ULDC.64 UR4, c[0x0][0x588] ;  /* 0x0001620000047ab9 */ /* 0x000fe40000000a00 */
[----:B------:R-:W-:-:S04]  /*0d10*/  ISETP.NE.U32.AND P0, PT, RZ, UR4, PT ;  /* 0x00000004ff007c0c */ /* 0x000fc8000bf05070 */
[----:B------:R-:W-:-:S13]  /*0d20*/  ISETP.NE.AND.EX P0, PT, RZ, UR5, PT, P0 ;  /* 0x00000005ff007c0c */ /* 0x000fda000bf05300 */
[----:B------:R-:W-:Y:S05]  /*0d30*/  @!P0 BRA `(.L_x_9) ;  /* 0x00000000000c8947 */ /* 0x000fea0003800000 */
[----:B------:R-:W0:Y:S02]  /*0d40*/  LDC.64 R6, c[0x0][0x588] ;  /* 0x00016200ff067b82 */ /* 0x000e240000000a00 */
[----:B0-----:R1:W5:Y:S01]  /*0d50*/  LDG.E R19, desc[UR38][R6.64] ;  /* 0x0000002606137981 */ /* 0x001362000c1e1900 */
[----:B------:R-:W-:Y:S05]  /*0d60*/  BRA `(.L_x_8) ;  /* 0x0000000000087947 */ /* 0x000fea0003800000 */
.L_x_9:
[----:B------:R-:W-:Y:S02]  /*0d70*/  ULDC UR4, c[0x0][0x580] ;  /* 0x0001600000047ab9 */ /* 0x000fe40000000800 */
[----:B------:R-:W-:-:S07]  /*0d80*/  IMAD.U32 R19, RZ, RZ, UR4 ;  /* 0x00000004ff137e24 */ /* 0x000fce000f8e00ff */
.L_x_8:
[----:B------:R-:W-:Y:S02]  /*0d90*/  ULDC.64 UR4, c[0x0][0x5a0] ;  /* 0x0001680000047ab9 */ /* 0x000fe40000000a00 */
[----:B------:R-:W-:-:S04]  /*0da0*/  ISETP.NE.U32.AND P0, PT, RZ, UR4, PT ;  /* 0x00000004ff007c0c */ /* 0x000fc8000bf05070 */
[----:B------:R-:W-:-:S13]  /*0db0*/  ISETP.NE.AND.EX P0, PT, RZ, UR5, PT, P0 ;  /* 0x00000005ff007c0c */ /* 0x000fda000bf05300 */
[----:B------:R-:W-:Y:S05]  /*0dc0*/  @!P0 BRA `(.L_x_10) ;  /* 0x00000000001c8947 */ /* 0x000fea0003800000 */
[----:B01----:R-:W0:Y:S02]  /*0dd0*/  LDC.64 R6, c[0x0][0x5a0] ;  /* 0x00016800ff067b82 */ /* 0x003e240000000a00 */
[----:B0-----:R-:W2:Y:S02]  /*0de0*/  LDG.E.64 R6, desc[UR38][R6.64] ;  /* 0x0000002606067981 */ /* 0x001ea4000c1e1b00 */
[----:B--2---:R-:W-:-:S04]  /*0df0*/  ISETP.NE.U32.AND P0, PT, R6, RZ, PT ;  /* 0x000000ff0600720c */ /* 0x004fc80003f05070 */
[----:B------:R-:W-:-:S13]  /*0e00*/  ISETP.NE.AND.EX P0, PT, R7, RZ, PT, P0 ;  /* 0x000000ff0700720c */ /* 0x000fda0003f05300 */
[----:B------:R-:W-:Y:S05]  /*0e10*/  @!P0 BRA `(.L_x_10) ;  /* 0x0000000000088947 */ /* 0x000fea0003800000 */
[----:B------:R0:W5:Y:S01]  /*0e20*/  LD.E R56, desc[UR38][R6.64] ;  /* 0x0000002606387980 */ /* 0x000162000c101900 */
[----:B------:R-:W-:Y:S05]  /*0e30*/  BRA `(.L_x_11) ;  /* 0x0000000000247947 */ /* 0x000fea0003800000 */
.L_x_10:
[----:B------:R-:W-:Y:S02]  /*0e40*/  ULDC.64 UR4, c[0x0][0x590] ;  /* 0x0001640000047ab9 */ /* 0x000fe40000000a00 */
[----:B------:R-:W-:-:S04]  /*0e50*/  ISETP.NE.U32.AND P0, PT, RZ, UR4, PT ;  /* 0x00000004ff007c0c */ /* 0x000fc8000bf05070 */
[----:B------:R-:W-:-:S13]  /*0e60*/  ISETP.NE.AND.EX P0, PT, RZ, UR5, PT, P0 ;  /* 0x00000005ff007c0c */ /* 0x000fda000bf05300 */
[----:B------:R-:W-:Y:S05]  /*0e70*/  @!P0 BRA `(.L_x_12) ;  /* 0x00000000000c8947 */ /* 0x000fea0003800000 */
[----:B------:R-:W2:Y:S02]  /*0e80*/  LDC.64 R56, c[0x0][0x590] ;  /* 0x00016400ff387b82 */ /* 0x000ea40000000a00 */
[----:B--2---:R2:W5:Y:S01]  /*0e90*/  LDG.E R56, desc[UR38][R56.64] ;  /* 0x0000002638387981 */ /* 0x004562000c1e1900 */
[----:B------:R-:W-:Y:S05]  /*0ea0*/  BRA `(.L_x_11) ;  /* 0x0000000000087947 */ /* 0x000fea0003800000 */
.L_x_12:
[----:B------:R-:W-:Y:S02]  /*0eb0*/  ULDC UR4, c[0x0][0x584] ;  /* 0x0001610000047ab9 */ /* 0x000fe40000000800 */
[----:B------:R-:W-:-:S07]  /*0ec0*/  IMAD.U32 R56, RZ, RZ, UR4 ;  /* 0x00000004ff387e24 */ /* 0x000fce000f8e00ff */
.L_x_11:
[----:B------:R-:W-:-:S13]  /*0ed0*/  LOP3.LUT P0, RZ, R0, 0xff, RZ, 0xc0, !PT ;  /* 0x000000ff00ff7812 */ /* 0x000fda000780c0ff */
[----:B------:R-:W-:Y:S05]  /*0ee0*/  @!P0 EXIT ;  /* 0x000000000000894d */ /* 0x000fea0003800000 */
[----:B------:R-:W3:Y:S01]  /*0ef0*/  LDC R58, c[0x0][0x658] ;  /* 0x00019600ff3a7b82 */ /* 0x000ee20000000800 */
[----:B------:R-:W-:Y:S01]  /*0f00*/  LOP3.LUT R14, R14, 0x1, RZ, 0xc0, !PT ;  /* 0x000000010e0e7812 */ /* 0x000fe200078ec0ff */
[----:B------:R-:W-:Y:S01]  /*0f10*/  ULDC.64 UR6, c[0x0][0x288] ;  /* 0x0000a20000067ab9 */ /* 0x000fe20000000a00 */
[----:B------:R-:W-:Y:S01]  /*0f20*/  SHF.R.U32.HI R0, RZ, 0x2, R4 ;  /* 0x00000002ff007819 */ /* 0x000fe20000011604 */
[----:B------:R-:W-:Y:S01]  /*0f30*/  UIADD3 UR4, UR7, 0x1f, URZ ;  /* 0x0000001f07047890 */ /* 0x000fe2000fffe03f */
[----:B------:R-:W-:Y:S01]  /*0f40*/  SHF.R.U32.HI R5, RZ, 0x1, R5 ;  /* 0x00000001ff057819 */ /* 0x000fe20000011605 */
[----:B------:R-:W-:Y:S01]  /*0f50*/  IMAD.SHL.U32 R3, R14, 0x40, RZ ;  /* 0x000000400e037824 */ /* 0x000fe200078e00ff */
[----:B------:R-:W-:Y:S01]  /*0f60*/  LOP3.LUT R0, R0, 0x7, RZ, 0xc0, !PT ;  /* 0x0000000700007812 */ /* 0x000fe200078ec0ff */
[----:B------:R-:W-:Y:S01]  /*0f70*/  USHF.R.S32.HI UR5, URZ, 0x1f, UR4 ;  /* 0x0000001f3f057899 */ /* 0x000fe20008011404 */
[----:B------:R-:W-:Y:S01]  /*0f80*/  LOP3.LUT R5, R5, 0x30, RZ, 0xc0, !PT ;  /* 0x0000003005057812 */ /* 0x000fe200078ec0ff */
[----:B01----:R-:W-:Y:S01]  /*0f90*/  IMAD.MOV.U32 R7, RZ, RZ, 0x1 ;  /* 0x00000001ff077424 */ /* 0x003fe200078e00ff */
[--C-:B------:R-:W-:Y:S01]  /*0fa0*/  LOP3.LUT R22, R3, 0x40, R0.reuse, 0xe2, !PT ;  /* 0x0000004003167812 */ /* 0x100fe200078ee200 */
[----:B------:R-:W-:Y:S01]  /*0fb0*/  ULEA.HI UR5, UR5, UR4, URZ, 0x5 ;  /* 0x0000000405057291 */ /* 0x000fe2000f8f283f */
[-C--:B------:R-:W-:Y:S01]  /*0fc0*/  IADD3 R3, RZ, -R5.reuse, -R0 ;  /* 0x80000005ff037210 */ /* 0x080fe20007ffe800 */
[----:B------:R-:W-:Y:S01]  /*0fd0*/  IMAD.U32 R6, RZ, RZ, UR6 ;  /* 0x00000006ff067e24 */ /* 0x000fe2000f8e00ff */
[----:B------:R-:W-:Y:S01]  /*0fe0*/  LOP3.LUT R22, R22, R5, RZ, 0xfc, !PT ;  /* 0x0000000516167212 */ /* 0x000fe200078efcff */
[----:B------:R-:W-:Y:S01]  /*0ff0*/  USHF.R.S32.HI UR43, URZ, 0x5, UR5 ;  /* 0x000000053f2b7899 */ /* 0x000fe20008011405 */
[----:B------:R-:W-:Y:S01]  /*1000*/  IMAD.MOV.U32 R5, RZ, RZ, -0x1 ;  /* 0xffffffffff057424 */ /* 0x000fe200078e00ff */
[----:B--2---:R-:W-:Y:S01]  /*1010*/  LOP3.LUT R57, R4, 0x3, RZ, 0xc0, !PT ;  /* 0x0000000304397812 */ /* 0x004fe200078ec0ff */
[----:B------:R-:W-:Y:S01]  /*1020*/  IMAD R3, R14, -0x40, R3 ;  /* 0xffffffc00e037824 */ /* 0x000fe200078e0203 */
[----:B------:R-:W-:Y:S01]  /*1030*/  UISETP.LT.AND UP0, UPT, UR43, 0x1, UPT ;  /* 0x000000012b00788c */ /* 0x000fe2000bf01270 */
[C---:B------:R-:W-:Y:S01]  /*1040*/  LOP3.LUT R60, R4.reuse, 0x80, RZ, 0xc0, !PT ;  /* 0x00000080043c7812 */ /* 0x040fe200078ec0ff */
[----:B------:R-:W-:Y:S01]  /*1050*/  ULDC UR4, c[0x0][0x284] ;  /* 0x0000a10000047ab9 */ /* 0x000fe20000000800 */
[----:B------:R-:W-:Y:S01]  /*1060*/  IMAD R57, R57, -0x2, R6 ;  /* 0xfffffffe39397824 */ /* 0x000fe200078e0206 */
[-C--:B---3--:R-:W-:Y:S01]  /*1070*/  SHF.L.U32 R5, R5, R58.reuse, RZ ;  /* 0x0000003a05057219 */ /* 0x088fe200000006ff */
[----:B------:R-:W-:Y:S01]  /*1080*/  USEL UR44, UR43, 0x1, UP0 ;  /* 0x000000012b2c7887 */ /* 0x000fe20008000000 */
[----:B------:R-:W-:Y:S01]  /*1090*/  SHF.L.U32 R58, R7, R58, RZ ;  /* 0x0000003a073a7219 */ /* 0x000fe200000006ff */
[----:B------:R-:W-:Y:S01]  /*10a0*/  IMAD.SHL.U32 R59, R4, 0x2, RZ ;  /* 0x00000002043b7824 */ /* 0x000fe200078e00ff */
[----:B------:R-:W-:Y:S01]  /*10b0*/  SHF.R.U32.HI R60, RZ, 0x7, R60 ;  /* 0x00000007ff3c7819 */ /* 0x000fe2000001163c */
[----:B------:R-:W-:Y:S01]  /*10c0*/  VIADD R62, R3, UR4 ;  /* 0x00000004033e7c36 */ /* 0x000fe20008000000 */
[----:B------:R-:W-:Y:S01]  /*10d0*/  LOP3.LUT R61, RZ, R5, RZ, 0x33, !PT ;  /* 0x00000005ff3d7212 */ /* 0x000fe200078e33ff */
[----:B------:R-:W-:Y:S01]  /*10e0*/  IMAD.MOV.U32 R23, RZ, RZ, RZ ;  /* 0x000000ffff177224 */ /* 0x000fe200078e00ff */
[----:B------:R-:W-:Y:S01]  /*10f0*/  UIADD3 UR44, UR43, -UR44, URZ ;  /* 0x8000002c2b2c7290 */ /* 0x000fe2000fffe03f */
[----:B------:R-:W-:Y:S01]  /*1100*/  UMOV UR40, URZ ;  /* 0x0000003f00287c82 */ /* 0x000fe20008000000 */
[----:B------:R-:W-:-:S10]  /*1110*/  UMOV UR41, URZ ;  /* 0x0000003f00297c82 */ /* 0x000fd40008000000 */
.L_x_98:
[----:B0-----:R-:W0:Y:S01]  /*1120*/  SHFL.IDX PT, R0, R60, RZ, 0x1f ;  /* 0x00001fff3c007589 */ /* 0x001e2200000e0000 */
[----:B------:R-:W1:Y:S01]  /*1130*/  S2UR UR7, SR_CgaCtaId ;  /* 0x00000000000779c3 */ /* 0x000e620000008800 */
[----:B------:R-:W-:Y:S01]  /*1140*/  UMOV UR6, 0x400 ;  /* 0x0000040000067882 */ /* 0x000fe20000000000 */
[----:B0-----:R-:W-:Y:S01]  /*1150*/  R2UR UR4, R0 ;  /* 0x00000000000472ca */ /* 0x001fe200000e0000 */
[----:B-1----:R-:W-:-:S12]  /*1160*/  ULEA UR6, UR7, UR6, 0x18 ;  /* 0x0000000607067291 */ /* 0x002fd8000f8ec03f */
[----:B------:R-:W-:-:S04]  /*1170*/  ULEA.HI UR5, UR4, UR4, URZ, 0x1 ;  /* 0x0000000404057291 */ /* 0x000fc8000f8f083f */
[----:B------:R-:W-:-:S04]  /*1180*/  ULOP3.LUT UR5, UR5, 0x1ffffe, URZ, 0xc0, !UPT ;  /* 0x001ffffe05057892 */ /* 0x000fc8000f8ec03f */
[----:B------:R-:W-:-:S03]  /*1190*/  UIADD3 UR5, UR4, -UR5, URZ ;  /* 0x8000000504057290 */ /* 0x000fc6000fffe03f */
[----:B------:R-:W-:Y:S01]  /*11a0*/  ULDC UR4, c[0x0][0x28c] ;  /* 0x0000a30000047ab9 */ /* 0x000fe20000000800 */
[----:B------:R-:W-:Y:S01]  /*11b0*/  ULEA UR5, UR5, UR6, 0xb ;  /* 0x0000000605057291 */ /* 0x000fe2000f8e583f */
[----:B------:R-:W-:-:S03]  /*11c0*/  ISETP.LT.AND P0, PT, RZ, UR4, PT ;  /* 0x00000004ff007c0c */ /* 0x000fc6000bf01270 */
[----:B------:R-:W-:-:S04]  /*11d0*/  UIADD3 UR5, UR5, 0x100, URZ ;  /* 0x0000010005057890 */ /* 0x000fc8000fffe03f */
[----:B------:R-:W-:-:S04]  /*11e0*/  USHF.R.U32.HI UR5, URZ, 0x4, UR5 ;  /* 0x000000043f057899 */ /* 0x000fc80008011605 */
[----:B------:R-:W-:-:S04]  /*11f0*/  ULOP3.LUT UR5, UR5, 0x3fff, URZ, 0xc0, !UPT ;  /* 0x00003fff05057892 */ /* 0x000fc8000f8ec03f */
[----:B------:R-:W-:Y:S01]  /*1200*/  ULOP3.LUT UR45, UR5, 0x10000, URZ, 0xfc, !UPT ;  /* 0x00010000052d7892 */ /* 0x000fe2000f8efc3f */
[----:B---34-:R-:W-:Y:S11]  /*1210*/  @P0 BRA `(.L_x_13) ;  /* 0x0000000000400947 */ /* 0x018ff60003800000 */
[----:B------:R-:W-:Y:S01]  /*1220*/  MOV R0, 0x0 ;  /* 0x0000000000007802 */ /* 0x000fe20000000f00 */
[----:B------:R-:W-:Y:S01]  /*1230*/  ULDC.64 UR4, c[0x4][0x68] ;  /* 0x01001a0000047ab9 */ /* 0x000fe20000000a00 */
[----:B------:R-:W-:Y:S01]  /*1240*/  ULDC.64 UR6, c[0x4][0x8] ;  /* 0x0100020000067ab9 */ /* 0x000fe20000000a00 */
[----:B------:R-:W-:Y:S01]  /*1250*/  IMAD.U32 R4, RZ, RZ, UR4 ;  /* 0x00000004ff047e24 */ /* 0x000fe2000f8e00ff */
[----:B------:R0:W1:Y:S01]  /*1260*/  LDC.64 R14, c[0x4][R0] ;  /* 0x01000000000e7b82 */ /* 0x0000620000000a00 */
[----:B------:R-:W-:Y:S01]  /*1270*/  IMAD.U32 R5, RZ, RZ, UR5 ;  /* 0x00000005ff057e24 */ /* 0x000fe2000f8e00ff */
[----:B------:R-:W-:Y:S01]  /*1280*/  ULDC.64 UR4, c[0x4][0x70] ;  /* 0x01001c0000047ab9 */ /* 0x000fe20000000a00 */
[----:B------:R-:W-:Y:S02]  /*1290*/  IMAD.U32 R10, RZ, RZ, UR6 ;  /* 0x00000006ff0a7e24 */ /* 0x000fe4000f8e00ff */
[----:B------:R-:W-:Y:S02]  /*12a0*/  IMAD.U32 R6, RZ, RZ, UR4 ;  /* 0x00000004ff067e24 */ /* 0x000fe4000f8e00ff */
[----:B------:R-:W-:-:S02]  /*12b0*/  IMAD.U32 R7, RZ, RZ, UR5 ;  /* 0x00000005ff077e24 */ /* 0x000fc4000f8e00ff */
[----:B------:R-:W-:Y:S02]  /*12c0*/  IMAD.U32 R11, RZ, RZ, UR7 ;  /* 0x00000007ff0b7e24 */ /* 0x000fe4000f8e00ff */
[----:B------:R-:W-:Y:S02]  /*12d0*/  IMAD.MOV.U32 R8, RZ, RZ, 0x1e1 ;  /* 0x000001e1ff087424 */ /* 0x000fe400078e00ff */
[----:B------:R-:W-:Y:S02]  /*12e0*/  IMAD.MOV.U32 R12, RZ, RZ, 0x1 ;  /* 0x00000001ff0c7424 */ /* 0x000fe400078e00ff */
[----:B0-----:R-:W-:-:S07]  /*12f0*/  IMAD.MOV.U32 R13, RZ, RZ, RZ ;  /* 0x000000ffff0d7224 */ /* 0x001fce00078e00ff */
[----:B------:R-:W-:-:S07]  /*1300*/  LEPC R20, `(.L_x_13) ;  /* 0x000000001014794e */ /* 0x000fce0000000000 */
[----:B-1---5:R-:W-:Y:S05]  /*1310*/  CALL.ABS.NOINC R14 ;  /* 0x000000000e007343 */ /* 0x022fea0003c00000 */
.L_x_13:
[----:B------:R-:W-:-:S04]  /*1320*/  LOP3.LUT R0, R18, 0x1, RZ, 0xfc, !PT ;  /* 0x0000000112007812 */ /* 0x000fc800078efcff */
[----:B------:R-:W-:-:S13]  /*1330*/  ISETP.NE.AND P0, PT, R0, 0x3, PT ;  /* 0x000000030000780c */ /* 0x000fda0003f05270 */
[----:B------:R-:W-:Y:S05]  /*1340*/  @!P0 BRA `(.L_x_14) ;  /* 0x0000000000048947 */ /* 0x000fea0003800000 */
[----:B------:R-:W-:Y:S01]  /*1350*/  BPT.TRAP 0x1 ;  /* 0x000000040000795c */ /* 0x000fe20000300000 */
.L_x_14:
[----:B------:R-:W0:Y:S01]  /*1360*/  S2UR UR5, SR_CgaCtaId ;  /* 0x00000000000579c3 */ /* 0x000e220000008800 */
[----:B------:R-:W-:Y:S01]  /*1370*/  UMOV UR4, 0x400 ;  /* 0x0000040000047882 */ /* 0x000fe20000000000 */
[----:B------:R-:W-:Y:S02]  /*1380*/  IMAD.U32 R0, RZ, RZ, UR40 ;  /* 0x00000028ff007e24 */ /* 0x000fe4000f8e00ff */
[----:B------:R-:W-:-:S03]  /*1390*/  IMAD.U32 R3, RZ, RZ, UR41 ;  /* 0x00000029ff037e24 */ /* 0x000fc6000f8e00ff */
[----:B------:R-:W-:Y:S01]  /*13a0*/  SHF.L.U32 R0, R0, 0x1f, RZ ;  /* 0x0000001f00007819 */ /* 0x000fe200000006ff */
[----:B0-----:R-:W-:-:S06]  /*13b0*/  ULEA UR4, UR5, UR4, 0x18 ;  /* 0x0000000405047291 */ /* 0x001fcc000f8ec03f */
[----:B------:R-:W-:-:S04]  /*13c0*/  IMAD.U32 R6, RZ, RZ, UR4 ;  /* 0x00000004ff067e24 */ /* 0x000fc8000f8e00ff */
[----:B------:R-:W-:-:S04]  /*13d0*/  IMAD R3, R3, 0x8, R6 ;  /* 0x0000000803037824 */ /* 0x000fc800078e0206 */
[----:B------:R0:W1:Y:S01]  /*13e0*/  SYNCS.PHASECHK.TRANS64.TRYWAIT P1, [R3+URZ], R0 ;  /* 0x00000000030075a7 */ /* 0x000062000802017f */
[----:B------:R-:W-:Y:S05]  /*13f0*/  @!P0 BRA `(.L_x_15) ;  /* 0x0000000000048947 */ /* 0x000fea0003800000 */
[----:B------:R-:W-:Y:S01]  /*1400*/  BPT.TRAP 0x1 ;  /* 0x000000040000795c */ /* 0x000fe20000300000 */
.L_x_15:
[----:B------:R-:W-:-:S05]  /*1410*/  IMAD.U32 R4, RZ, RZ, UR44 ;  /* 0x0000002cff047e24 */ /* 0x000fca000f8e00ff */
[----:B------:R-:W-:Y:S01]  /*1420*/  ISETP.GE.AND P2, PT, R4, 0x1, PT ;  /* 0x000000010400780c */ /* 0x000fe20003f46270 */
[----:B-1----:R-:W-:-:S12]  /*1430*/  @P1 BRA `(.L_x_16) ;  /* 0x0000000000081947 */ /* 0x002fd80003800000 */
[----:B------:R-:W1:Y:S02]  /*1440*/  SYNCS.PHASECHK.TRANS64.TRYWAIT P1, [R3+URZ], R0 ;  /* 0x00000000030075a7 */ /* 0x000e64000802017f */
[----:B-1----:R-:W-:Y:S05]  /*1450*/  @!P1 BRA `(.L_x_17) ;  /* 0x0000003c00789947 */ /* 0x002fea0003800000 */
.L_x_16:
[----:B------:R-:W-:Y:S05]  /*1460*/  WARPSYNC.ALL ;  /* 0x0000000000007948 */ /* 0x000fea0003800000 */
[----:B------:R-:W-:Y:S01]  /*1470*/  R2UR UR4, R6 ;  /* 0x00000000060472ca */ /* 0x000fe200000e0000 */
[----:B------:R-:W-:Y:S01]  /*1480*/  WARPGROUP.ARRIVE ;  /* 0x00000000000079c5 */ /* 0x000fe20000000000 */
[----:B------:R-:W-:Y:S01]  /*1490*/  UMOV UR5, 0xc0000010 ;  /* 0xc000001000057882 */ /* 0x000fe20000000000 */
[----:B------:R-:W-:-:S10]  /*14a0*/  UMOV UR7, 0xc0000010 ;  /* 0xc000001000077882 */ /* 0x000fd40000000000 */
[----:B------:R-:W-:-:S04]  /*14b0*/  UIADD3 UR4, UR4, 0x2100, URZ ;  /* 0x0000210004047890 */ /* 0x000fc8000fffe03f */
[----:B------:R-:W-:-:S04]  /*14c0*/  USHF.R.U32.HI UR4, URZ, 0x4, UR4 ;  /* 0x000000043f047899 */ /* 0x000fc80008011604 */
[----:B------:R-:W-:-:S04]  /*14d0*/  ULOP3.LUT UR4, UR4, 0x3fff, URZ, 0xc0, !UPT ;  /* 0x00003fff04047892 */ /* 0x000fc8000f8ec03f */
[----:B------:R-:W-:Y:S02]  /*14e0*/  ULOP3.LUT UR9, UR4, 0x10000, URZ, 0xfc, !UPT ;  /* 0x0001000004097892 */ /* 0x000fe4000f8efc3f */
[----:B------:R-:W-:Y:S02]  /*14f0*/  ULEA UR4, UR41, UR45, 0x8 ;  /* 0x0000002d29047291 */ /* 0x000fe4000f8e403f */
[----:B------:R-:W-:-:S09]  /*1500*/  ULEA UR6, UR41, UR9, 0x7 ;  /* 0x0000000929067291 */ /* 0x000fd2000f8e383f */
[----:B------:R-:W-:Y:S03]  /*1510*/  IGMMA.64x64x32.S8.S8 R24, gdesc[UR4], RZ, !UPT, gsb0 ;  /* 0x01e00000041879f1 */ /* 0x000fe6000c0410ff */
[----:B------:R-:W-:Y:S02]  /*1520*/  WARPGROUP.DEPBAR.LE gsb0, 0x0 ;  /* 0x00008000000079c5 */ /* 0x000fe40000010000 */
[----:B------:R-:W-:Y:S05]  /*1530*/  @!P2 BRA `(.L_x_18) ;  /* 0x0000000000c8a947 */ /* 0x000fea0003800000 */
[----:B------:R-:W-:Y:S01]  /*1540*/  UIADD3 UR4, UR41, 0x1, URZ ;  /* 0x0000000129047890 */ /* 0x000fe2000fffe03f */
[----:B01----:R-:W-:Y:S02]  /*1550*/  IMAD.U32 R0, RZ, RZ, UR44 ;  /* 0x0000002cff007e24 */ /* 0x003fe4000f8e00ff */
[----:B------:R-:W-:Y:S01]  /*1560*/  IMAD.U32 R3, RZ, RZ, UR41 ;  /* 0x00000029ff037e24 */ /* 0x000fe2000f8e00ff */
[----:B------:R-:W-:-:S04]  /*1570*/  UISETP.NE.AND UP0, UPT, UR4, 0x2, UPT ;  /* 0x000000020400788c */ /* 0x000fc8000bf05270 */
[----:B------:R-:W-:Y:S02]  /*1580*/  USEL UR5, URZ, 0x1, UP0 ;  /* 0x000000013f057887 */ /* 0x000fe40008000000 */
[----:B------:R-:W-:Y:S02]  /*1590*/  USEL UR8, UR4, URZ, UP0 ;  /* 0x0000003f04087287 */ /* 0x000fe40008000000 */
[----:B------:R-:W-:-:S06]  /*15a0*/  ULOP3.LUT UR5, UR40, UR5, URZ, 0x3c, !UPT ;  /* 0x0000000528057292 */ /* 0x000fcc000f8e3c3f */
[----:B------:R-:W-:-:S07]  /*15b0*/  IMAD.U32 R7, RZ, RZ, UR5 ;  /* 0x00000005ff077e24 */ /* 0x000fce000f8e00ff */
.L_x_25:
[----:B0-----:R-:W-:Y:S05]  /*15c0*/  @!P0 BRA `(.L_x_19) ;  /* 0x0000000000048947 */ /* 0x001fea0003800000 */
[----:B------:R-:W-:Y:S01]  /*15d0*/  BPT.TRAP 0x1 ;  /* 0x000000040000795c */ /* 0x000fe20000300000 */
.L_x_19:
[----:B------:R-:W0:Y:S01]  /*15e0*/  S2UR UR5, SR_CgaCtaId ;  /* 0x00000000000579c3 */ /* 0x000e220000008800 */
[----:B------:R-:W-:Y:S01]  /*15f0*/  UMOV UR4, 0x400 ;  /* 0x0000040000047882 */ /* 0x000fe20000000000 */
[----:B------:R-:W-:Y:S01]  /*1600*/  IMAD.U32 R5, RZ, RZ, UR8 ;  /* 0x00000008ff057e24 */ /* 0x000fe2000f8e00ff */
[----:B------:R-:W-:Y:S01]  /*1610*/  SHF.L.U32 R4, R7, 0x1f, RZ ;  /* 0x0000001f07047819 */ /* 0x000fe200000006ff */
[----:B0-----:R-:W-:-:S06]  /*1620*/  ULEA UR4, UR5, UR4, 0x18 ;  /* 0x0000000405047291 */ /* 0x001fcc000f8ec03f */
[----:B------:R-:W-:-:S04]  /*1630*/  IMAD.U32 R6, RZ, RZ, UR4 ;  /* 0x00000004ff067e24 */ /* 0x000fc8000f8e00ff */
[----:B------:R-:W-:-:S04]  /*1640*/  IMAD R5, R5, 0x8, R6 ;  /* 0x0000000805057824 */ /* 0x000fc800078e0206 */
[----:B------:R0:W1:Y:S01]  /*1650*/  SYNCS.PHASECHK.TRANS64.TRYWAIT P1, [R5+URZ], R4 ;  /* 0x00000004050075a7 */ /* 0x000062000802017f */
[----:B------:R-:W-:Y:S05]  /*1660*/  @!P0 BRA `(.L_x_20) ;  /* 0x0000000000048947 */ /* 0x000fea0003800000 */
[----:B------:R-:W-:Y:S01]  /*1670*/  BPT.TRAP 0x1 ;  /* 0x000000040000795c */ /* 0x000fe20000300000 */
.L_x_20:
[----:B-1----:R-:W-:Y:S05]  /*1680*/  @P1 BRA `(.L_x_21) ;  /* 0x0000000000081947 */ /* 0x002fea0003800000 */
[----:B------:R-:W1:Y:S02]  /*1690*/  SYNCS.PHASECHK.TRANS64.TRYWAIT P1, [R5+URZ], R4 ;  /* 0x00000004050075a7 */ /* 0x000e64000802017f */
[----:B-1----:R-:W-:Y:S05]  /*16a0*/  @!P1 BRA `(.L_x_22) ;  /* 0x0000003800f89947 */ /* 0x002fea0003800000 */
.L_x_21:
[----:B------:R-:W-:Y:S01]  /*16b0*/  ULEA UR4, UR8, UR45, 0x8 ;  /* 0x0000002d08047291 */ /* 0x000fe2000f8e403f */
[----:B------:R-:W-:Y:S01]  /*16c0*/  WARPGROUP.ARRIVE ;  /* 0x00000000000079c5 */ /* 0x000fe20000000000 */
[----:B------:R-:W-:Y:S01]  /*16d0*/  ULEA UR6, UR8, UR9, 0x7 ;  /* 0x0000000908067291 */ /* 0x000fe2000f8e383f */
[----:B------:R-:W-:Y:S01]  /*16e0*/  UMOV UR5, 0xc0000010 ;  /* 0xc000001000057882 */ /* 0x000fe20000000000 */
[----:B------:R-:W-:-:S07]  /*16f0*/  UMOV UR7, 0xc0000010 ;  /* 0xc000001000077882 */ /* 0x000fce0000000000 */
[----:B------:R-:W-:Y:S03]  /*1700*/  IGMMA.64x64x32.S8.S8 R24, gdesc[UR4], R24, gsb0 ;  /* 0x01e00000041879f1 */ /* 0x000fe60008041018 */
[----:B------:R-:W-:Y:S02]  /*1710*/  WARPGROUP.DEPBAR.LE gsb0, 0x0 ;  /* 0x00008000000079c5 */ /* 0x000fe40000010000 */
[----:B------:R-:W-:Y:S05]  /*1720*/  @!P0 BRA `(.L_x_23) ;  /* 0x0000000000048947 */ /* 0x000fea0003800000 */
[----:B------:R-:W-:Y:S01]  /*1730*/  BPT.TRAP 0x1 ;  /* 0x000000040000795c */ /* 0x000fe20000300000 */
.L_x_23:
[----:B01----:R-:W-:Y:S01]  /*1740*/  IMAD R4, R3, 0x8, R6 ;  /* 0x0000000803047824 */ /* 0x003fe200078e0206 */
[----:B------:R-:W-:-:S03]  /*1750*/  ISETP.GT.U32.AND P1, PT, R18, 0x1, PT ;  /* 0x000000011200780c */ /* 0x000fc60003f24070 */
[----:B------:R-:W-:-:S05]  /*1760*/  VIADD R4, R4, 0x10 ;  /* 0x0000001004047836 */ /* 0x000fca0000000000 */
[----:B------:R-:W-:-:S04]  /*1770*/  PRMT R4, RZ, 0x654, R4 ;  /* 0x00000654ff047816 */ /* 0x000fc80000000004 */
[----:B------:R0:W-:Y:S01]  /*1780*/  SYNCS.ARRIVE.TRANS64.RED.A1T0 RZ, [R4+URZ], RZ ;  /* 0x000000ff04ff79a7 */ /* 0x0001e2000810043f */
[----:B------:R-:W-:Y:S05]  /*1790*/  @P1 BRA `(.L_x_24) ;  /* 0x0000000000041947 */ /* 0x000fea0003800000 */
[----:B------:R-:W-:Y:S01]  /*17a0*/  BPT.TRAP 0x1 ;  /* 0x000000040000795c */ /* 0x000fe20000300000 */
.L_x_24:
[----:B------:R-:W-:Y:S01]  /*17b0*/  UIADD3 UR8, UR8, 0x1, URZ ;  /* 0x0000000108087890 */ /* 0x000fe2000fffe03f */
[C---:B------:R-:W-:Y:S01]  /*17c0*/  ISETP.GT.AND P2, PT, R0.reuse, 0x1, PT ;  /* 0x000000010000780c */ /* 0x040fe20003f44270 */
[----:B------:R-:W-:Y:S02]  /*17d0*/  VIADD R3, R3, 0x1 ;  /* 0x0000000103037836 */ /* 0x000fe40000000000 */
[----:B------:R-:W-:Y:S01]  /*17e0*/  UISETP.NE.AND UP0, UPT, UR8, 0x2, UPT ;  /* 0x000000020800788c */ /* 0x000fe2000bf05270 */
[----:B------:R-:W-:Y:S02]  /*17f0*/  VIADD R0, R0, 0xffffffff ;  /* 0xffffffff00007836 */ /* 0x000fe40000000000 */
[C---:B------:R-:W-:Y:S01]  /*1800*/  ISETP.NE.AND P1, PT, R3.reuse, 0x2, PT ;  /* 0x000000020300780c */ /* 0x040fe20003f25270 */
[----:B------:R-:W-:Y:S02]  /*1810*/  USEL UR4, URZ, 0x1, UP0 ;  /* 0x000000013f047887 */ /* 0x000fe40008000000 */
[----:B------:R-:W-:Y:S01]  /*1820*/  USEL UR8, UR8, URZ, UP0 ;  /* 0x0000003f08087287 */ /* 0x000fe20008000000 */
[----:B------:R-:W-:-:S03]  /*1830*/  SEL R3, R3, RZ, P1 ;  /* 0x000000ff03037207 */ /* 0x000fc60000800000 */
[----:B------:R-:W-:Y:S01]  /*1840*/  LOP3.LUT R7, R7, UR4, RZ, 0x3c, !PT ;  /* 0x0000000407077c12 */ /* 0x000fe2000f8e3cff */
[----:B------:R-:W-:Y:S07]  /*1850*/  @P2 BRA `(.L_x_25) ;  /* 0xfffffffc00582947 */ /* 0x000fee000383ffff */
.L_x_18:
[----:B01----:R-:W0:Y:S02]  /*1860*/  LDC R0, c[0x0][0x28c] ;  /* 0x0000a300ff007b82 */ /* 0x003e240000000800 */
[----:B0-----:R-:W-:-:S13]  /*1870*/  ISETP.GE.AND P1, PT, R0, 0x1, PT ;  /* 0x000000010000780c */ /* 0x001fda0003f26270 */
[----:B------:R-:W-:Y:S05]  /*1880*/  @!P1 BRA `(.L_x_26) ;  /* 0x0000000000309947 */ /* 0x000fea0003800000 */
[----:B------:R-:W-:Y:S05]  /*1890*/  @!P0 BRA `(.L_x_27) ;  /* 0x0000000000048947 */ /* 0x000fea0003800000 */
[----:B------:R-:W-:Y:S01]  /*18a0*/  BPT.TRAP 0x1 ;  /* 0x000000040000795c */ /* 0x000fe20000300000 */
.L_x_27:
[----:B------:R-:W-:Y:S01]  /*18b0*/  UIADD3 UR4, UR44, UR41, URZ ;  /* 0x000000292c047290 */ /* 0x000fe2000fffe03f */
[----:B------:R-:W-:-:S03]  /*18c0*/  ISETP.GT.U32.AND P0, PT, R18, 0x1, PT ;  /* 0x000000011200780c */ /* 0x000fc60003f04070 */
[----:B------:R-:W-:-:S04]  /*18d0*/  USHF.L.U32 UR4, UR4, 0x3, URZ ;  /* 0x0000000304047899 */ /* 0x000fc8000800063f */
[----:B------:R-:W-:-:S06]  /*18e0*/  ULOP3.LUT UR4, UR4, 0x8, URZ, 0xc0, !UPT ;  /* 0x0000000804047892 */ /* 0x000fcc000f8ec03f */
[----:B------:R-:W-:-:S05]  /*18f0*/  IMAD.U32 R3, RZ, RZ, UR4 ;  /* 0x00000004ff037e24 */ /* 0x000fca000f8e00ff */
[----:B------:R-:W-:-:S04]  /*1900*/  IADD3 R0, R6, 0x10, R3 ;  /* 0x0000001006007810 */ /* 0x000fc80007ffe003 */
[----:B------:R-:W-:-:S04]  /*1910*/  PRMT R0, RZ, 0x654, R0 ;  /* 0x00000654ff007816 */ /* 0x000fc80000000000 */
[----:B------:R0:W-:Y:S01]  /*1920*/  SYNCS.ARRIVE.TRANS64.RED.A1T0 RZ, [R0+URZ], RZ ;  /* 0x000000ff00ff79a7 */ /* 0x0001e2000810043f */
[----:B------:R-:W-:Y:S05]  /*1930*/  @P0 BRA `(.L_x_26) ;  /* 0x0000000000040947 */ /* 0x000fea0003800000 */
[----:B------:R-:W-:Y:S01]  /*1940*/  BPT.TRAP 0x1 ;  /* 0x000000040000795c */ /* 0x000fe20000300000 */
.L_x_26:
[----:B------:R-:W-:Y:S01]  /*1950*/  UIADD3 UR41, UR43, UR41, URZ ;  /* 0x000000292b297290 */ /* 0x000fe2000fffe03f */
[----:B------:R-:W-:Y:S01]  /*1960*/  IMAD.SHL.U32 R64, R64, 0x40, RZ ;  /* 0x0000004040407824 */ /* 0x000fe200078e00ff */
[----:B------:R-:W-:Y:S01]  /*1970*/  ULDC UR5, c[0x0][0x288] ;  /* 0x0000a20000057ab9 */ /* 0x000fe20000000800 */
[----:B------:R-:W-:Y:S01]  /*1980*/  IMAD.SHL.U32 R3, R65, 0x80, RZ ;  /* 0x0000008041037824 */ /* 0x000fe200078e00ff */
[----:B------:R-:W-:Y:S01]  /*1990*/  USHF.R.U32.HI UR4, URZ, 0x1, UR41 ;  /* 0x000000013f047899 */ /* 0x000fe20008011629 */
[----:B------:R-:W-:Y:S01]  /*19a0*/  SHF.R.S32.HI R12, RZ, 0x1f, R67 ;  /* 0x0000001fff0c7819 */ /* 0x000fe20000011443 */
[----:B------:R-:W-:Y:S01]  /*19b0*/  ULDC UR8, c[0x0][0x284] ;  /* 0x0000a10000087ab9 */ /* 0x000fe20000000800 */
[C---:B------:R-:W-:Y:S01]  /*19c0*/  ISETP.GE.AND P0, PT, R64.reuse, UR5, PT ;  /* 0x0000000540007c0c */ /* 0x040fe2000bf06270 */
[----:B------:R-:W-:Y:S01]  /*19d0*/  ULOP3.LUT UR4, UR4, 0x1, URZ, 0xc0, !UPT ;  /* 0x0000000104047892 */ /* 0x000fe2000f8ec03f */
[----:B------:R-:W-:Y:S01]  /*19e0*/  LOP3.LUT R8, R64, 0x6, R59, 0xf8, !PT ;  /* 0x0000000640087812 */ /* 0x000fe200078ef83b */
[----:B------:R-:W-:Y:S01]  /*19f0*/  UISETP.GT.U32.AND UP1, UPT, UR41, 0x1, UPT ;  /* 0x000000012900788c */ /* 0x000fe2000bf24070 */
[----:B------:R-:W-:Y:S01]  /*1a00*/  ISETP.GE.OR P0, PT, R3, UR8, P0 ;  /* 0x0000000803007c0c */ /* 0x000fe20008706670 */
[----:B------:R-:W-:Y:S01]  /*1a10*/  UISETP.NE.U32.AND UP0, UPT, UR4, 0x1, UPT ;  /* 0x000000010400788c */ /* 0x000fe2000bf05070 */
[----:B------:R-:W-:Y:S01]  /*1a20*/  SHF.R.S32.HI R9, RZ, 0x1f, R8 ;  /* 0x0000001fff097819 */ /* 0x000fe20000011408 */
[----:B------:R-:W-:-:S02]  /*1a30*/  UISETP.LT.U32.AND UP1, UPT, UR43, 0x2, UP1 ;  /* 0x000000022b00788c */ /* 0x000fc40008f21070 */
[----:B------:R-:W-:Y:S01]  /*1a40*/  UISETP.GT.U32.AND UP0, UPT, UR43, 0x1, !UP0 ;  /* 0x000000012b00788c */ /* 0x000fe2000c704070 */
[----:B------:R-:W-:Y:S01]  /*1a50*/  ULDC.64 UR6, c[0x0][0x5d0] ;  /* 0x0001740000067ab9 */ /* 0x000fe20000000a00 */
[----:B------:R-:W-:Y:S01]  /*1a60*/  USEL UR5, URZ, 0x1, !UP1 ;  /* 0x000000013f057887 */ /* 0x000fe2000c800000 */
[----:B0-----:R-:W-:Y:S01]  /*1a70*/  IMAD R0, R12, UR6, RZ ;  /* 0x000000060c007c24 */ /* 0x001fe2000f8e02ff */
[----:B------:R-:W-:Y:S01]  /*1a80*/  USEL UR4, URZ, 0x1, !UP0 ;  /* 0x000000013f047887 */ /* 0x000fe2000c000000 */
[C---:B------:R-:W-:Y:S01]  /*1a90*/  IMAD.WIDE.U32 R4, R67.reuse, UR6, R8 ;  /* 0x0000000643047c25 */ /* 0x040fe2000f8e0008 */
[----:B------:R-:W-:Y:S02]  /*1aa0*/  ULOP3.LUT UR41, UR41, 0x1, URZ, 0xc0, !UPT ;  /* 0x0000000129297892 */ /* 0x000fe4000f8ec03f */
[----:B------:R-:W-:Y:S01]  /*1ab0*/  ULOP3.LUT UR40, UR4, UR40, UR5, 0x96, !UPT ;  /* 0x0000002804287292 */ /* 0x000fe2000f8e9605 */
[----:B------:R-:W-:Y:S02]  /*1ac0*/  IMAD R7, R67, UR7, R0 ;  /* 0x0000000743077c24 */ /* 0x000fe4000f8e0200 */
[----:B------:R-:W-:-:S02]  /*1ad0*/  IMAD.MOV.U32 R0, RZ, RZ, -0x1 ;  /* 0xffffffffff007424 */ /* 0x000fc400078e00ff */
[----:B------:R-:W-:Y:S01]  /*1ae0*/  IMAD.IADD R5, R5, 0x1, R7 ;  /* 0x0000000105057824 */ /* 0x000fe200078e0207 */
[----:B------:R-:W-:Y:S06]  /*1af0*/  @P0 BRA `(.L_x_28) ;  /* 0x0000001c001c0947 */ /* 0x000fec0003800000 */
[----:B------:R-:W0:Y:S01]  /*1b00*/  LDC.64 R10, c[0x0][0x5c8] ;  /* 0x00017200ff0a7b82 */ /* 0x000e220000000a00 */
[----:B------:R-:W-:Y:S01]  /*1b10*/  IMAD.WIDE R14, R65, 0x80, R22 ;  /* 0x00000080410e7825 */ /* 0x000fe200078e0216 */
[----:B------:R-:W-:Y:S01]  /*1b20*/  ULDC.64 UR4, c[0x0][0x5c0] ;  /* 0x0001700000047ab9 */ /* 0x000fe20000000a00 */
[----:B------:R-:W-:Y:S02]  /*1b30*/  BSSY B0, `(.L_x_28) ;  /* 0x00001c3000007945 */ /* 0x000fe40003800000 */
[----:B------:R-:W-:Y:S02]  /*1b40*/  IMAD.IADD R66, R62, 0x1, -R3 ;  /* 0x000000013e427824 */ /* 0x000fe400078e0a03 */
[----:B------:R-:W-:Y:S02]  /*1b50*/  IMAD.IADD R64, R57, 0x1, -R64 ;  /* 0x0000000139407824 */ /* 0x000fe400078e0a40 */
[-C--:B0-----:R-:W-:Y:S02]  /*1b60*/  IMAD R6, R15, R10.reuse, RZ ;  /* 0x0000000a0f067224 */ /* 0x081fe400078e02ff */
[----:B------:R-:W-:-:S04]  /*1b70*/  IMAD.WIDE.U32 R4, R14, R10, R4 ;  /* 0x0000000a0e047225 */ /* 0x000fc800078e0004 */
[----:B------:R-:W-:Y:S01]  /*1b80*/  IMAD R7, R14, R11, R6 ;  /* 0x0000000b0e077224 */ /* 0x000fe200078e0206 */
[----:B------:R-:W-:-:S03]  /*1b90*/  IADD3 R6, P0, R4, UR4, RZ ;  /* 0x0000000404067c10 */ /* 0x000fc6000ff1e0ff */
[----:B------:R-:W-:Y:S01]  /*1ba0*/  IMAD.IADD R7, R5, 0x1, R7 ;  /* 0x0000000105077824 */ /* 0x000fe200078e0207 */
[----:B------:R-:W-:-:S04]  /*1bb0*/  LEA R4, P1, R10, R6, 0x3 ;  /* 0x000000060a047211 */ /* 0x000fc800078218ff */
[----:B------:R-:W-:Y:S02]  /*1bc0*/  IADD3.X R7, R7, UR5, RZ, P0, !PT ;  /* 0x0000000507077c10 */ /* 0x000fe400087fe4ff */
[----:B-----5:R-:W-:Y:S02]  /*1bd0*/  ISETP.NE.AND P0, PT, R56, RZ, PT ;  /* 0x000000ff3800720c */ /* 0x020fe40003f05270 */
[----:B------:R-:W-:-:S11]  /*1be0*/  LEA.HI.X R5, R10, R7, R11, 0x3, P1 ;  /* 0x000000070a057211 */ /* 0x000fd600008f1c0b */
[----:B------:R-:W-:Y:S05]  /*1bf0*/  @!P0 BRA `(.L_x_29) ;  /* 0x0000001400188947 */ /* 0x000fea0003800000 */
[----:B------:R-:W0:Y:S01]  /*1c00*/  LDC.64 R68, c[0x0][0x5b0] ;  /* 0x00016c00ff447b82 */ /* 0x000e220000000a00 */
[----:B------:R-:W-:Y:S01]  /*1c10*/  ULDC.64 UR4, c[0x0][0x5b8] ;  /* 0x00016e0000047ab9 */ /* 0x000fe20000000a00 */
[----:B------:R-:W-:Y:S01]  /*1c20*/  ISETP.GE.AND P3, PT, R64, 0x1, PT ;  /* 0x000000014000780c */ /* 0x000fe20003f66270 */
[----:B------:R-:W-:Y:S01]  /*1c30*/  IMAD R10, R12, UR4, RZ ;  /* 0x000000040c0a7c24 */ /* 0x000fe2000f8e02ff */
[----:B------:R-:W-:Y:S01]  /*1c40*/  BSSY B1, `(.L_x_30) ;  /* 0x000000e000017945 */ /* 0x000fe20003800000 */
[C---:B------:R-:W-:Y:S01]  /*1c50*/  IMAD.WIDE.U32 R20, R67.reuse, UR4, R8 ;  /* 0x0000000443147c25 */ /* 0x040fe2000f8e0008 */
[----:B------:R-:W-:Y:S02]  /*1c60*/  ISETP.LT.OR P1, PT, R66, 0x1, !P3 ;  /* 0x000000014200780c */ /* 0x000fe40005f21670 */
[----:B------:R-:W1:Y:S01]  /*1c70*/  LDC.64 R70, c[0x0][0x5a8] ;  /* 0x00016a00ff467b82 */ /* 0x000e620000000a00 */
[----:B------:R-:W-:Y:S02]  /*1c80*/  IMAD R13, R67, UR5, R10 ;  /* 0x00000005430d7c24 */ /* 0x000fe4000f8e020a */
[----:B------:R-:W-:-:S02]  /*1c90*/  IMAD.MOV.U32 R12, RZ, RZ, R20 ;  /* 0x000000ffff0c7224 */ /* 0x000fc400078e0014 */
[----:B------:R-:W-:Y:S02]  /*1ca0*/  IMAD.IADD R13, R21, 0x1, R13 ;  /* 0x00000001150d7824 */ /* 0x000fe400078e020d */
[-C--:B0-----:R-:W-:Y:S02]  /*1cb0*/  IMAD R3, R15, R68.reuse, RZ ;  /* 0x000000440f037224 */ /* 0x081fe400078e02ff */
[----:B------:R-:W-:-:S04]  /*1cc0*/  IMAD.WIDE.U32 R8, R14, R68, R12 ;  /* 0x000000440e087225 */ /* 0x000fc800078e000c */
[----:B------:R-:W-:Y:S01]  /*1cd0*/  IMAD R65, R14, R69, R3 ;  /* 0x000000450e417224 */ /* 0x000fe200078e0203 */
[----:B-1----:R-:W-:-:S04]  /*1ce0*/  IADD3 R8, P0, R8, R70, RZ ;  /* 0x0000004608087210 */ /* 0x002fc80007f1e0ff */
[----:B------:R-:W-:Y:S01]  /*1cf0*/  IADD3.X R9, R71, R9, R65, P0, !PT ;  /* 0x0000000947097210 */ /* 0x000fe200007fe441 */
[----:B------:R-:W-:Y:S08]  /*1d00*/  @P1 BRA `(.L_x_31) ;  /* 0x0000000000041947 */ /* 0x000ff00003800000 */
[----:B------:R0:W5:Y:S02]  /*1d10*/  LDG.E.U8 R63, desc[UR38][R8.64] ;  /* 0x00000026083f7981 */ /* 0x000164000c1e1100 */
.L_x_31:
[----:B------:R-:W-:Y:S05]  /*1d20*/  BSYNC B1 ;  /* 0x0000000000017941 */ /* 0x000fea0003800000 */
.L_x_30:
[----:B-----5:R-:W-:Y:S01]  /*1d30*/  LOP3.LUT R3, R63, 0xffff, RZ, 0xc0, !PT ;  /* 0x0000ffff3f037812 */ /* 0x020fe200078ec0ff */
[C---:B------:R-:W-:Y:S01]  /*1d40*/  IMAD.SHL.U32 R10, R68.reuse, 0x8, RZ ;  /* 0x00000008440a7824 */ /* 0x040fe200078e00ff */
[----:B------:R-:W-:Y:S01]  /*1d50*/  SHF.L.U64.HI R11, R68, 0x3, R69 ;  /* 0x00000003440b7819 */ /* 0x000fe20000010245 */
[----:B------:R-:W-:Y:S01]  /*1d60*/  BSSY B1, `(.L_x_32) ;  /* 0x000000e000017945 */ /* 0x000fe20003800000 */
[----:B------:R-:W-:Y:S02]  /*1d70*/  PRMT R3, R3, 0x8880, RZ ;  /* 0x0000888003037816 */ /* 0x000fe400000000ff */
[----:B------:R-:W-:Y:S01]  /*1d80*/  ISETP.GE.AND P2, PT, R64, 0x2, PT ;  /* 0x000000024000780c */ /* 0x000fe20003f46270 */
[----:B------:R-:W-:-:S03]  /*1d90*/  IMAD.WIDE.U32 R10, R14, R68, R10 ;  /* 0x000000440e0a7225 */ /* 0x000fc600078e000a */
[----:B------:R-:W-:Y:S01]  /*1da0*/  ISETP.LT.OR P0, PT, R66, 0x1, !P2 ;  /* 0x000000014200780c */ /* 0x000fe20005701670 */
[----:B------:R-:W-:Y:S01]  /*1db0*/  IMAD R14, R3, R56, RZ ;  /* 0x00000038030e7224 */ /* 0x000fe200078e02ff */
[----:B------:R-:W-:Y:S01]  /*1dc0*/  IADD3 R10, P4, P5, R20, R70, R10 ;  /* 0x00000046140a7210 */ /* 0x000fe20007d9e00a */
[----:B------:R-:W-:Y:S02]  /*1dd0*/  IMAD.IADD R15, R65, 0x1, R11 ;  /* 0x00000001410f7824 */ /* 0x000fe400078e020b */
[----:B------:R-:W-:-:S05]  /*1de0*/  @!P1 IMAD R3, R24, R19, R14 ;  /* 0x0000001318039224 */ /* 0x000fca00078e020e */
[----:B------:R1:W-:Y:S03]  /*1df0*/  @!P1 STG.E.U8 desc[UR38][R6.64], R3 ;  /* 0x0000000306009986 */ /* 0x0003e6000c101126 */
[----:B------:R-:W-:Y:S05]  /*1e00*/  @P0 BRA `(.L_x_33) ;  /* 0x00000000000c0947 */ /* 0x000fea0003800000 */
[----:B------:R-:W1:Y:S02]  /*1e10*/  LDG.E.U8 R63, desc[UR38][R8.64+0x1] ;  /* 0x00000126083f7981 */ /* 0x000e64000c1e1100 */
[----:B-1----:R-:W-:-:S05]  /*1e20*/  PRMT R3, R63, 0x8880, RZ ;  /* 0x000088803f037816 */ /* 0x002fca00000000ff */
[----:B------:R-:W-:-:S07]  /*1e30*/  IMAD R14, R3, R56, RZ ;  /* 0x00000038030e7224 */ /* 0x000fce00078e02ff */
.L_x_33:
[----:B------:R-:W-:Y:S05]  /*1e40*/  BSYNC B1 ;  /* 0x0000000000017941 */ /* 0x000fea0003800000 */
.L_x_32:
[----:B------:R-:W-:Y:S01]  /*1e50*/  ISETP.LT.OR P3, PT, R66, 0x9, !P3 ;  /* 0x000000094200780c */ /* 0x000fe20005f61670 */
[----:B------:R-:W-:Y:S01]  /*1e60*/  @!P0 IMAD R25, R25, R19, R14 ;  /* 0x0000001319198224 */ /* 0x000fe200078e020e */
[C---:B------:R-:W-:Y:S01]  /*1e70*/  ISETP.GE.AND P1, PT, R64.reuse, 0x9, PT ;  /* 0x000000094000780c */ /* 0x040fe20003f26270 */
[----:B------:R-:W-:Y:S01]  /*1e80*/  BSSY B1, `(.L_x_34) ;  /* 0x000000b000017945 */ /* 0x000fe20003800000 */
[----:B------:R-:W-:Y:S02]  /*1e90*/  IADD3.X R11, R13, R71, R15, P4, P5 ;  /* 0x000000470d0b7210 */ /* 0x000fe400027ea40f */
[----:B------:R2:W-:Y:S01]  /*1ea0*/  @!P0 STG.E.U8 desc[UR38][R6.64+0x1], R25 ;  /* 0x0000011906008986 */ /* 0x0005e2000c101126 */
[----:B------:R-:W-:Y:S02]  /*1eb0*/  ISETP.GE.AND P0, PT, R64, 0xa, PT ;  /* 0x0000000a4000780c */ /* 0x000fe40003f06270 */
[C---:B------:R-:W-:Y:S02]  /*1ec0*/  ISETP.LT.OR P2, PT, R66.reuse, 0x9, !P2 ;  /* 0x000000094200780c */ /* 0x040fe40005741670 */
[----:B------:R-:W-:-:S02]  /*1ed0*/  ISETP.LT.OR P5, PT, R66, 0x1, !P1 ;  /* 0x000000014200780c */ /* 0x000fc40004fa1670 */
[----:B------:R-:W-:Y:S01]  /*1ee0*/  ISETP.LT.OR P4, PT, R66, 0x1, !P0 ;  /* 0x000000014200780c */ /* 0x000fe20004781670 */
[----:B------:R-:W-:-:S12]  /*1ef0*/  @P3 BRA `(.L_x_35) ;  /* 0x00000000000c3947 */ /* 0x000fd80003800000 */
[----:B------:R-:W1:Y:S02]  /*1f00*/  LDG.E.U8 R63, desc[UR38][R10.64] ;  /* 0x000000260a3f7981 */ /* 0x000e64000c1e1100 */
[----:B-1----:R-:W-:-:S05]  /*1f10*/  PRMT R3, R63, 0x8880, RZ ;  /* 0x000088803f037816 */ /* 0x002fca00000000ff */
[----:B------:R-:W-:-:S07]  /*1f20*/  IMAD R14, R3, R56, RZ ;  /* 0x00000038030e7224 */ /* 0x000fce00078e02ff */
.L_x_35:
[----:B------:R-:W-:Y:S05]  /*1f30*/  BSYNC B1 ;  /* 0x0000000000017941 */ /* 0x000fea0003800000 */
.L_x_34:
[----:B-1----:R-:W-:Y:S01]  /*1f40*/  @!P3 IMAD R3, R26, R19, R14 ;  /* 0x000000131a03b224 */ /* 0x002fe200078e020e */
[----:B------:R-:W-:Y:S04]  /*1f50*/  BSSY B1, `(.L_x_36) ;  /* 0x0000006000017945 */ /* 0x000fe80003800000 */
[----:B------:R1:W-:Y:S01]  /*1f60*/  @!P3 STG.E.U8 desc[UR38][R4.64], R3 ;  /* 0x000000030400b986 */ /* 0x0003e2000c101126 */
[----:B------:R-:W-:Y:S05]  /*1f70*/  @P2 BRA `(.L_x_37) ;  /* 0x00000000000c2947 */ /* 0x000fea0003800000 */
[----:B------:R-:W1:Y:S02]  /*1f80*/  LDG.E.U8 R63, desc[UR38][R10.64+0x1] ;  /* 0x000001260a3f7981 */ /* 0x000e64000c1e1100 */
[----:B-1----:R-:W-:-:S05]  /*1f90*/  PRMT R3, R63, 0x8880, RZ ;  /* 0x000088803f037816 */ /* 0x002fca00000000ff */
[----:B------:R-:W-:-:S07]  /*1fa0*/  IMAD R14, R3, R56, RZ ;  /* 0x00000038030e7224 */ /* 0x000fce00078e02ff */
.L_x_37:
[----:B------:R-:W-:Y:S05]  /*1fb0*/  BSYNC B1 ;  /* 0x0000000000017941 */ /* 0x000fea0003800000 */
.L_x_36:
[----:B------:R-:W-:Y:S01]  /*1fc0*/  @!P2 IMAD R27, R27, R19, R14 ;  /* 0x000000131b1ba224 */ /* 0x000fe200078e020e */
[----:B------:R-:W-:Y:S04]  /*1fd0*/  BSSY B1, `(.L_x_38) ;  /* 0x0000006000017945 */ /* 0x000fe80003800000 */
[----:B------:R3:W-:Y:S01]  /*1fe0*/  @!P2 STG.E.U8 desc[UR38][R4.64+0x1], R27 ;  /* 0x0000011b0400a986 */ /* 0x0007e2000c101126 */
[----:B------:R-:W-:Y:S05]  /*1ff0*/  @P5 BRA `(.L_x_39) ;  /* 0x00000000000c5947 */ /* 0x000fea0003800000 */
[----:B------:R-:W1:Y:S02]  /*2000*/  LDG.E.U8 R63, desc[UR38][R8.64+0x8] ;  /* 0x00000826083f7981 */ /* 0x000e64000c1e1100 */
[----:B-1----:R-:W-:-:S05]  /*2010*/  PRMT R3, R63, 0x8880, RZ ;  /* 0x000088803f037816 */ /* 0x002fca00000000ff */
[----:B------:R-:W-:-:S07]  /*2020*/  IMAD R14, R3, R56, RZ ;  /* 0x00000038030e7224 */ /* 0x000fce00078e02ff */
.L_x_39:
[----:B------:R-:W-:Y:S05]  /*2030*/  BSYNC B1 ;  /* 0x0000000000017941 */ /* 0x000fea0003800000 */
.L_x_38:
[----:B-1----:R-:W-:Y:S01]  /*2040*/  @!P5 IMAD R3, R28, R19, R14 ;  /* 0x000000131c03d224 */ /* 0x002fe200078e020e */
[----:B------:R-:W-:Y:S04]  /*2050*/  BSSY B1, `(.L_x_40) ;  /* 0x0000006000017945 */ /* 0x000fe80003800000 */
[----:B------:R1:W-:Y:S01]  /*2060*/  @!P5 STG.E.U8 desc[UR38][R6.64+0x8], R3 ;  /* 0x000008030600d986 */ /* 0x0003e2000c101126 */
[----:B------:R-:W-:Y:S05]  /*2070*/  @P4 BRA `(.L_x_41) ;  /* 0x00000000000c4947 */ /* 0x000fea0003800000 */
[----:B------:R-:W1:Y:S02]  /*2080*/  LDG.E.U8 R63, desc[UR38][R8.64+0x9] ;  /* 0x00000926083f7981 */ /* 0x000e64000c1e1100 */
[----:B-1----:R-:W-:-:S05]  /*2090*/  PRMT R3, R63, 0x8880, RZ ;  /* 0x000088803f037816 */ /* 0x002fca00000000ff */
[----:B------:R-:W-:-:S07]  /*20a0*/  IMAD R14, R3, R56, RZ ;  /* 0x00000038030e7224 */ /* 0x000fce00078e02ff */
.L_x_41:
[----:B------:R-:W-:Y:S05]  /*20b0*/  BSYNC B1 ;  /* 0x0000000000017941 */ /* 0x000fea0003800000 */
.L_x_40:
[----:B------:R-:W-:Y:S01]  /*20c0*/  ISETP.LT.OR P1, PT, R66, 0x9, !P1 ;  /* 0x000000094200780c */ /* 0x000fe20004f21670 */
[----:B------:R-:W-:Y:S01]  /*20d0*/  @!P4 IMAD R29, R29, R19, R14 ;  /* 0x000000131d1dc224 */ /* 0x000fe200078e020e */
[C---:B------:R-:W-:Y:S01]  /*20e0*/  ISETP.GE.AND P3, PT, R64.reuse, 0x11, PT ;  /* 0x000000114000780c */ /* 0x040fe20003f66270 */
[----:B------:R-:W-:Y:S01]  /*20f0*/  BSSY B1, `(.L_x_42) ;  /* 0x000000a000017945 */ /* 0x000fe20003800000 */
[----:B------:R-:W-:Y:S02]  /*2100*/  ISETP.GE.AND P2, PT, R64, 0x12, PT ;  /* 0x000000124000780c */ /* 0x000fe40003f46270 */
[----:B------:R4:W-:Y:S01]  /*2110*/  @!P4 STG.E.U8 desc[UR38][R6.64+0x9], R29 ;  /* 0x0000091d0600c986 */ /* 0x0009e2000c101126 */
[C---:B------:R-:W-:Y:S02]  /*2120*/  ISETP.LT.OR P0, PT, R66.reuse, 0x9, !P0 ;  /* 0x000000094200780c */ /* 0x040fe40004701670 */
[C---:B------:R-:W-:Y:S02]  /*2130*/  ISETP.LT.OR P5, PT, R66.reuse, 0x1, !P3 ;  /* 0x000000014200780c */ /* 0x040fe40005fa1670 */
[----:B------:R-:W-:-:S02]  /*2140*/  ISETP.LT.OR P4, PT, R66, 0x1, !P2 ;  /* 0x000000014200780c */ /* 0x000fc40005781670 */
[----:B------:R-:W-:Y:S11]  /*2150*/  @P1 BRA `(.L_x_43) ;  /* 0x00000000000c1947 */ /* 0x000ff60003800000 */
[----:B------:R-:W1:Y:S02]  /*2160*/  LDG.E.U8 R63, desc[UR38][R10.64+0x8] ;  /* 0x000008260a3f7981 */ /* 0x000e64000c1e1100 */
[----:B-1----:R-:W-:-:S05]  /*2170*/  PRMT R3, R63, 0x8880, RZ ;  /* 0x000088803f037816 */ /* 0x002fca00000000ff */
[----:B------:R-:W-:-:S07]  /*2180*/  IMAD R14, R3, R56, RZ ;  /* 0x00000038030e7224 */ /* 0x000fce00078e02ff */
.L_x_43:
[----:B------:R-:W-:Y:S05]  /*2190*/  BSYNC B1 ;  /* 0x0000000000017941 */ /* 0x000fea0003800000 */
.L_x_42:
[----:B-1----:R-:W-:Y:S01]  /*21a0*/  @!P1 IMAD R3, R30, R19, R14 ;  /* 0x000000131e039224 */ /* 0x002fe200078e020e */
[----:B------:R-:W-:Y:S04]  /*21b0*/  BSSY B1, `(.L_x_44) ;  /* 0x0000006000017945 */ /* 0x000fe80003800000 */
[----:B------:R1:W-:Y:S01]  /*21c0*/  @!P1 STG.E.U8 desc[UR38][R4.64+0x8], R3 ;  /* 0x0000080304009986 */ /* 0x0003e2000c101126 */
[----:B------:R-:W-:Y:S05]  /*21d0*/  @P0 BRA `(.L_x_45) ;  /* 0x00000000000c0947 */ /* 0x000fea0003800000 */
[----:B------:R-:W1:Y:S02]  /*21e0*/  LDG.E.U8 R63, desc[UR38][R10.64+0x9] ;  /* 0x000009260a3f7981 */ /* 0x000e64000c1e1100 */
[----:B-1----:R-:W-:-:S05]  /*21f0*/  PRMT R3, R63, 0x8880, RZ ;  /* 0x000088803f037816 */ /* 0x002fca00000000ff */
[----:B------:R-:W-:-:S07]  /*2200*/  IMAD R14, R3, R56, RZ ;  /* 0x00000038030e7224 */ /* 0x000fce00078e02ff */
.L_x_45:
[----:B------:R-:W-:Y:S05]  /*2210*/  BSYNC B1 ;  /* 0x0000000000017941 */ /* 0x000fea0003800000 */
.L_x_44:
[----:B------:R-:W-:Y:S01]  /*2220*/  @!P0 IMAD R31, R31, R19, R14 ;  /* 0x000000131f1f8224 */ /* 0x000fe200078e020e */
[----:B------:R-:W-:Y:S04]  /*2230*/  BSSY B1, `(.L_x_46) ;  /* 0x0000006000017945 */ /* 0x000fe80003800000 */
[----:B------:R0:W-:Y:S01]  /*2240*/  @!P0 STG.E.U8 desc[UR38][R4.64+0x9], R31 ;  /* 0x0000091f04008986 */ /* 0x0001e2000c101126 */
[----:B------:R-:W-:Y:S05]  /*2250*/  @P5 BRA `(.L_x_47) ;  /* 0x00000000000c5947 */ /* 0x000fea0003800000 */
[----:B------:R-:W1:Y:S02]  /*2260*/  LDG.E.U8 R63, desc[UR38][R8.64+0x10] ;  /* 0x00001026083f7981 */ /* 0x000e64000c1e1100 */
[----:B-1----:R-:W-:-:S05]  /*2270*/  PRMT R3, R63, 0x8880, RZ ;  /* 0x000088803f037816 */ /* 0x002fca00000000ff */
[----:B------:R-:W-:-:S07]  /*2280*/  IMAD R14, R3, R56, RZ ;  /* 0x00000038030e7224 */ /* 0x000fce00078e02ff */
.L_x_47:
[----:B------:R-:W-:Y:S05]  /*2290*/  BSYNC B1 ;  /* 0x0000000000017941 */ /* 0x000fea0003800000 */
.L_x_46:
[----:B-1----:R-:W-:Y:S01]  /*22a0*/  @!P5 IMAD R3, R32, R19, R14 ;  /* 0x000000132003d224 */ /* 0x002fe200078e020e */
[----:B------:R-:W-:Y:S04]  /*22b0*/  BSSY B1, `(.L_x_48) ;  /* 0x0000006000017945 */ /* 0x000fe80003800000 */
[----:B------:R1:W-:Y:S01]  /*22c0*/  @!P5 STG.E.U8 desc[UR38][R6.64+0x10], R3 ;  /* 0x000010030600d986 */ /* 0x0003e2000c101126 */
[----:B------:R-:W-:Y:S05]  /*22d0*/  @P4 BRA `(.L_x_49) ;  /* 0x00000000000c4947 */ /* 0x000fea0003800000 */
[----:B------:R-:W1:Y:S02]  /*22e0*/  LDG.E.U8 R63, desc[UR38][R8.64+0x11] ;  /* 0x00001126083f7981 */ /* 0x000e64000c1e1100 */
[----:B-1----:R-:W-:-:S05]  /*22f0*/  PRMT R3, R63, 0x8880, RZ ;  /* 0x000088803f037816 */ /* 0x002fca00000000ff */
[----:B------:R-:W-:-:S07]  /*2300*/  IMAD R14, R3, R56, RZ ;  /* 0x00000038030e7224 */ /* 0x000fce00078e02ff */
.L_x_49:
[----:B------:R-:W-:Y:S05]  /*2310*/  BSYNC B1 ;  /* 0x0000000000017941 */ /* 0x000fea0003800000 */
.L_x_48:
        /* <DEDUP_REMOVED lines=13> */
.L_x_51:
[----:B------:R-:W-:Y:S05]  /*23f0*/  BSYNC B1 ;  /* 0x0000000000017941 */ /* 0x000fea0003800000 */
.L_x_50:
[----:B-1----:R-:W-:Y:S01]  /*2400*/  @!P3 IMAD R3, R34, R19, R14 ;  /* 0x000000132203b224 */ /* 0x002fe200078e020e */
[----:B------:R-:W-:Y:S04]  /*2410*/  BSSY B1, `(.L_x_52) ;  /* 0x0000006000017945 */ /* 0x000fe80003800000 */
[----:B------:R1:W-:Y:S01]  /*2420*/  @!P3 STG.E.U8 desc[UR38][R4.64+0x10], R3 ;  /* 0x000010030400b986 */ /* 0x0003e2000c101126 */
[----:B------:R-:W-:Y:S05]  /*2430*/  @P2 BRA `(.L_x_53) ;  /* 0x00000000000c2947 */ /* 0x000fea0003800000 */
[----:B------:R-:W1:Y:S02]  /*2440*/  LDG.E.U8 R63, desc[UR38][R10.64+0x11] ;  /* 0x000011260a3f7981 */ /* 0x000e64000c1e1100 */
[----:B-1----:R-:W-:-:S05]  /*2450*/  PRMT R3, R63, 0x8880, RZ ;  /* 0x000088803f037816 */ /* 0x002fca00000000ff */
[----:B------:R-:W-:-:S07]  /*2460*/  IMAD R14, R3, R56, RZ ;  /* 0x00000038030e7224 */ /* 0x000fce00078e02ff */
.L_x_53:
[----:B------:R-:W-:Y:S05]  /*2470*/  BSYNC B1 ;  /* 0x0000000000017941 */ /* 0x000fea0003800000 */
.L_x_52:
[----:B------:R-:W-:Y:S01]  /*2480*/  @!P2 IMAD R35, R35, R19, R14 ;  /* 0x000000132323a224 */ /* 0x000fe200078e020e */
[----:B------:R-:W-:Y:S04]  /*2490*/  BSSY B1, `(.L_x_54) ;  /* 0x0000006000017945 */ /* 0x000fe80003800000 */
[----:B------:R0:W-:Y:S01]  /*24a0*/  @!P2 STG.E.U8 desc[UR38][R4.64+0x11], R35 ;  /* 0x000011230400a986 */ /* 0x0001e2000c101126 */
[----:B------:R-:W-:Y:S05]  /*24b0*/  @P5 BRA `(.L_x_55) ;  /* 0x00000000000c5947 */ /* 0x000fea0003800000 */
[----:B------:R-:W1:Y:S02]  /*24c0*/  LDG.E.U8 R63, desc[UR38][R8.64+0x18] ;  /* 0x00001826083f7981 */ /* 0x000e64000c1e1100 */
[----:B-1----:R-:W-:-:S05]  /*24d0*/  PRMT R3, R63, 0x8880, RZ ;  /* 0x000088803f037816 */ /* 0x002fca00000000ff */
[----:B------:R-:W-:-:S07]  /*24e0*/  IMAD R14, R3, R56, RZ ;  /* 0x00000038030e7224 */ /* 0x000fce00078e02ff */
.L_x_55:
[----:B------:R-:W-:Y:S05]  /*24f0*/  BSYNC B1 ;  /* 0x0000000000017941 */ /* 0x000fea0003800000 */
.L_x_54:
[----:B-1----:R-:W-:Y:S01]  /*2500*/  @!P5 IMAD R3, R36, R19, R14 ;  /* 0x000000132403d224 */ /* 0x002fe200078e020e */
[----:B------:R-:W-:Y:S04]  /*2510*/  BSSY B1, `(.L_x_56) ;  /* 0x0000006000017945 */ /* 0x000fe80003800000 */
[----:B------:R1:W-:Y:S01]  /*2520*/  @!P5 STG.E.U8 desc[UR38][R6.64+0x18], R3 ;  /* 0x000018030600d986 */ /* 0x0003e2000c101126 */
[----:B------:R-:W-:Y:S05]  /*2530*/  @P4 BRA `(.L_x_57) ;  /* 0x00000000000c4947 */ /* 0x000fea0003800000 */
[----:B------:R-:W1:Y:S02]  /*2540*/  LDG.E.U8 R63, desc[UR38][R8.64+0x19] ;  /* 0x00001926083f7981 */ /* 0x000e64000c1e1100 */
[----:B-1----:R-:W-:-:S05]  /*2550*/  PRMT R3, R63, 0x8880, RZ ;  /* 0x000088803f037816 */ /* 0x002fca00000000ff */
[----:B------:R-:W-:-:S07]  /*2560*/  IMAD R14, R3, R56, RZ ;  /* 0x00000038030e7224 */ /* 0x000fce00078e02ff */
.L_x_57:
[----:B------:R-:W-:Y:S05]  /*2570*/  BSYNC B1 ;  /* 0x0000000000017941 */ /* 0x000fea0003800000 */
.L_x_56:
        /* <DEDUP_REMOVED lines=13> */
.L_x_59:
[----:B------:R-:W-:Y:S05]  /*2650*/  BSYNC B1 ;  /* 0x0000000000017941 */ /* 0x000fea0003800000 */
.L_x_58:
[----:B-1----:R-:W-:Y:S01]  /*2660*/  @!P1 IMAD R3, R38, R19, R14 ;  /* 0x0000001326039224 */ /* 0x002fe200078e020e */
[----:B------:R-:W-:Y:S04]  /*2670*/  BSSY B1, `(.L_x_60) ;  /* 0x0000006000017945 */ /* 0x000fe80003800000 */
[----:B------:R1:W-:Y:S01]  /*2680*/  @!P1 STG.E.U8 desc[UR38][R4.64+0x18], R3 ;  /* 0x0000180304009986 */ /* 0x0003e2000c101126 */
[----:B------:R-:W-:Y:S05]  /*2690*/  @P4 BRA `(.L_x_61) ;  /* 0x00000000000c4947 */ /* 0x000fea0003800000 */
[----:B------:R-:W1:Y:S02]  /*26a0*/  LDG.E.U8 R63, desc[UR38][R10.64+0x19] ;  /* 0x000019260a3f7981 */ /* 0x000e64000c1e1100 */
[----:B-1----:R-:W-:-:S05]  /*26b0*/  PRMT R3, R63, 0x8880, RZ ;  /* 0x000088803f037816 */ /* 0x002fca00000000ff */
[----:B------:R-:W-:-:S07]  /*26c0*/  IMAD R14, R3, R56, RZ ;  /* 0x00000038030e7224 */ /* 0x000fce00078e02ff */
.L_x_61:
[----:B------:R-:W-:Y:S05]  /*26d0*/  BSYNC B1 ;  /* 0x0000000000017941 */ /* 0x000fea0003800000 */
.L_x_60:
[----:B------:R-:W-:Y:S01]  /*26e0*/  @!P4 IMAD R39, R39, R19, R14 ;  /* 0x000000132727c224 */ /* 0x000fe200078e020e */
[----:B------:R-:W-:Y:S04]  /*26f0*/  BSSY B1, `(.L_x_62) ;  /* 0x0000006000017945 */ /* 0x000fe80003800000 */
[----:B------:R0:W-:Y:S01]  /*2700*/  @!P4 STG.E.U8 desc[UR38][R4.64+0x19], R39 ;  /* 0x000019270400c986 */ /* 0x0001e2000c101126 */
[----:B------:R-:W-:Y:S05]  /*2710*/  @P5 BRA `(.L_x_63) ;  /* 0x00000000000c5947 */ /* 0x000fea0003800000 */
[----:B------:R-:W1:Y:S02]  /*2720*/  LDG.E.U8 R63, desc[UR38][R8.64+0x20] ;  /* 0x00002026083f7981 */ /* 0x000e64000c1e1100 */
[----:B-1----:R-:W-:-:S05]  /*2730*/  PRMT R3, R63, 0x8880, RZ ;  /* 0x000088803f037816 */ /* 0x002fca00000000ff */
[----:B------:R-:W-:-:S07]  /*2740*/  IMAD R14, R3, R56, RZ ;  /* 0x00000038030e7224 */ /* 0x000fce00078e02ff */
.L_x_63:
[----:B------:R-:W-:Y:S05]  /*2750*/  BSYNC B1 ;  /* 0x0000000000017941 */ /* 0x000fea0003800000 */
.L_x_62:
[----:B-1----:R-:W-:Y:S01]  /*2760*/  @!P5 IMAD R3, R40, R19, R14 ;  /* 0x000000132803d224 */ /* 0x002fe200078e020e */
[----:B------:R-:W-:Y:S04]  /*2770*/  BSSY B1, `(.L_x_64) ;  /* 0x0000006000017945 */ /* 0x000fe80003800000 */
[----:B------:R1:W-:Y:S01]  /*2780*/  @!P5 STG.E.U8 desc[UR38][R6.64+0x20], R3 ;  /* 0x000020030600d986 */ /* 0x0003e2000c101126 */
[----:B------:R-:W-:Y:S05]  /*2790*/  @P0 BRA `(.L_x_65) ;  /* 0x00000000000c0947 */ /* 0x000fea0003800000 */
[----:B------:R-:W1:Y:S02]  /*27a0*/  LDG.E.U8 R63, desc[UR38][R8.64+0x21] ;  /* 0x00002126083f7981 */ /* 0x000e64000c1e1100 */
[----:B-1----:R-:W-:-:S05]  /*27b0*/  PRMT R3, R63, 0x8880, RZ ;  /* 0x000088803f037816 */ /* 0x002fca00000000ff */
[----:B------:R-:W-:-:S07]  /*27c0*/  IMAD R14, R3, R56, RZ ;  /* 0x00000038030e7224 */ /* 0x000fce00078e02ff */
.L_x_65:
[----:B------:R-:W-:Y:S05]  /*27d0*/  BSYNC B1 ;  /* 0x0000000000017941 */ /* 0x000fea0003800000 */
.L_x_64:
        /* <DEDUP_REMOVED lines=13> */
.L_x_67:
[----:B------:R-:W-:Y:S05]  /*28b0*/  BSYNC B1 ;  /* 0x0000000000017941 */ /* 0x000fea0003800000 */
.L_x_66:
[----:B-1----:R-:W-:Y:S01]  /*28c0*/  @!P3 IMAD R3, R42, R19, R14 ;  /* 0x000000132a03b224 */ /* 0x002fe200078e020e */
[----:B------:R-:W-:Y:S04]  /*28d0*/  BSSY B1, `(.L_x_68) ;  /* 0x0000006000017945 */ /* 0x000fe80003800000 */
[----:B------:R1:W-:Y:S01]  /*28e0*/  @!P3 STG.E.U8 desc[UR38][R4.64+0x20], R3 ;  /* 0x000020030400b986 */ /* 0x0003e2000c101126 */
[----:B------:R-:W-:Y:S05]  /*28f0*/  @P2 BRA `(.L_x_69) ;  /* 0x00000000000c2947 */ /* 0x000fea0003800000 */
[----:B------:R-:W1:Y:S02]  /*2900*/  LDG.E.U8 R63, desc[UR38][R10.64+0x21] ;  /* 0x000021260a3f7981 */ /* 0x000e64000c1e1100 */
[----:B-1----:R-:W-:-:S05]  /*2910*/  PRMT R3, R63, 0x8880, RZ ;  /* 0x000088803f037816 */ /* 0x002fca00000000ff */
[----:B------:R-:W-:-:S07]  /*2920*/  IMAD R14, R3, R56, RZ ;  /* 0x00000038030e7224 */ /* 0x000fce00078e02ff */
.L_x_69:
[----:B------:R-:W-:Y:S05]  /*2930*/  BSYNC B1 ;  /* 0x0000000000017941 */ /* 0x000fea0003800000 */
.L_x_68:
[----:B------:R-:W-:Y:S01]  /*2940*/  @!P2 IMAD R43, R43, R19, R14 ;  /* 0x000000132b2ba224 */ /* 0x000fe200078e020e */
[----:B------:R-:W-:Y:S04]  /*2950*/  BSSY B1, `(.L_x_70) ;  /* 0x0000006000017945 */ /* 0x000fe80003800000 */
[----:B------:R0:W-:Y:S01]  /*2960*/  @!P2 STG.E.U8 desc[UR38][R4.64+0x21], R43 ;  /* 0x0000212b0400a986 */ /* 0x0001e2000c101126 */
[----:B------:R-:W-:Y:S05]  /*2970*/  @P0 BRA `(.L_x_71) ;  /* 0x00000000000c0947 */ /* 0x000fea0003800000 */
[----:B------:R-:W1:Y:S02]  /*2980*/  LDG.E.U8 R63, desc[UR38][R8.64+0x28] ;  /* 0x00002826083f7981 */ /* 0x000e64000c1e1100 */
[----:B-1----:R-:W-:-:S05]  /*2990*/  PRMT R3, R63, 0x8880, RZ ;  /* 0x000088803f037816 */ /* 0x002fca00000000ff */
[----:B------:R-:W-:-:S07]  /*29a0*/  IMAD R14, R3, R56, RZ ;  /* 0x00000038030e7224 */ /* 0x000fce00078e02ff */
.L_x_71:
[----:B------:R-:W-:Y:S05]  /*29b0*/  BSYNC B1 ;  /* 0x0000000000017941 */ /* 0x000fea0003800000 */
.L_x_70:
[----:B-1----:R-:W-:Y:S01]  /*29c0*/  @!P0 IMAD R3, R44, R19, R14 ;  /* 0x000000132c038224 */ /* 0x002fe200078e020e */
[----:B------:R-:W-:Y:S04]  /*29d0*/  BSSY B1, `(.L_x_72) ;  /* 0x0000006000017945 */ /* 0x000fe80003800000 */
[----:B------:R1:W-:Y:S01]  /*29e0*/  @!P0 STG.E.U8 desc[UR38][R6.64+0x28], R3 ;  /* 0x0000280306008986 */ /* 0x0003e2000c101126 */
[----:B------:R-:W-:Y:S05]  /*29f0*/  @P5 BRA `(.L_x_73) ;  /* 0x00000000000c5947 */ /* 0x000fea0003800000 */
[----:B------:R-:W1:Y:S02]  /*2a00*/  LDG.E.U8 R63, desc[UR38][R8.64+0x29] ;  /* 0x00002926083f7981 */ /* 0x000e64000c1e1100 */
[----:B-1----:R-:W-:-:S05]  /*2a10*/  PRMT R3, R63, 0x8880, RZ ;  /* 0x000088803f037816 */ /* 0x002fca00000000ff */
[----:B------:R-:W-:-:S07]  /*2a20*/  IMAD R14, R3, R56, RZ ;  /* 0x00000038030e7224 */ /* 0x000fce00078e02ff */
.L_x_73:
[----:B------:R-:W-:Y:S05]  /*2a30*/  BSYNC B1 ;  /* 0x0000000000017941 */ /* 0x000fea0003800000 */
.L_x_72:
        /* <DEDUP_REMOVED lines=13> */
.L_x_75:
[----:B------:R-:W-:Y:S05]  /*2b10*/  BSYNC B1 ;  /* 0x0000000000017941 */ /* 0x000fea0003800000 */
.L_x_74:
[----:B-1----:R-:W-:Y:S01]  /*2b20*/  @!P4 IMAD R3, R46, R19, R14 ;  /* 0x000000132e03c224 */ /* 0x002fe200078e020e */
[----:B------:R-:W-:Y:S04]  /*2b30*/  BSSY B1, `(.L_x_76) ;  /* 0x0000006000017945 */ /* 0x000fe80003800000 */
[----:B------:R1:W-:Y:S01]  /*2b40*/  @!P4 STG.E.U8 desc[UR38][R4.64+0x28], R3 ;  /* 0x000028030400c986 */ /* 0x0003e2000c101126 */
[----:B------:R-:W-:Y:S05]  /*2b50*/  @P1 BRA `(.L_x_77) ;  /* 0x00000000000c1947 */ /* 0x000fea0003800000 */
[----:B------:R-:W1:Y:S02]  /*2b60*/  LDG.E.U8 R63, desc[UR38][R10.64+0x29] ;  /* 0x000029260a3f7981 */ /* 0x000e64000c1e1100 */
[----:B-1----:R-:W-:-:S05]  /*2b70*/  PRMT R3, R63, 0x8880, RZ ;  /* 0x000088803f037816 */ /* 0x002fca00000000ff */
[----:B------:R-:W-:-:S07]  /*2b80*/  IMAD R14, R3, R56, RZ ;  /* 0x00000038030e7224 */ /* 0x000fce00078e02ff */
.L_x_77:
[----:B------:R-:W-:Y:S05]  /*2b90*/  BSYNC B1 ;  /* 0x0000000000017941 */ /* 0x000fea0003800000 */
.L_x_76:
[----:B------:R-:W-:Y:S01]  /*2ba0*/  @!P1 IMAD R47, R47, R19, R14 ;  /* 0x000000132f2f9224 */ /* 0x000fe200078e020e */
[----:B------:R-:W-:Y:S04]  /*2bb0*/  BSSY B1, `(.L_x_78) ;  /* 0x0000006000017945 */ /* 0x000fe80003800000 */
[----:B------:R0:W-:Y:S01]  /*2bc0*/  @!P1 STG.E.U8 desc[UR38][R4.64+0x29], R47 ;  /* 0x0000292f04009986 */ /* 0x0001e2000c101126 */
[----:B------:R-:W-:Y:S05]  /*2bd0*/  @P3 BRA `(.L_x_79) ;  /* 0x00000000000c3947 */ /* 0x000fea0003800000 */
[----:B------:R-:W1:Y:S02]  /*2be0*/  LDG.E.U8 R63, desc[UR38][R8.64+0x30] ;  /* 0x00003026083f7981 */ /* 0x000e64000c1e1100 */
[----:B-1----:R-:W-:-:S05]  /*2bf0*/  PRMT R3, R63, 0x8880, RZ ;  /* 0x000088803f037816 */ /* 0x002fca00000000ff */
[----:B------:R-:W-:-:S07]  /*2c00*/  IMAD R14, R3, R56, RZ ;  /* 0x00000038030e7224 */ /* 0x000fce00078e02ff */
.L_x_79:
[----:B------:R-:W-:Y:S05]  /*2c10*/  BSYNC B1 ;  /* 0x0000000000017941 */ /* 0x000fea0003800000 */
.L_x_78:
[----:B-1----:R-:W-:Y:S01]  /*2c20*/  @!P3 IMAD R3, R48, R19, R14 ;  /* 0x000000133003b224 */ /* 0x002fe200078e020e */
[----:B------:R-:W-:Y:S04]  /*2c30*/  BSSY B1, `(.L_x_80) ;  /* 0x0000006000017945 */ /* 0x000fe80003800000 */
[----:B------:R1:W-:Y:S01]  /*2c40*/  @!P3 STG.E.U8 desc[UR38][R6.64+0x30], R3 ;  /* 0x000030030600b986 */ /* 0x0003e2000c101126 */
[----:B------:R-:W-:Y:S05]  /*2c50*/  @P5 BRA `(.L_x_81) ;  /* 0x00000000000c5947 */ /* 0x000fea0003800000 */
[----:B------:R-:W1:Y:S02]  /*2c60*/  LDG.E.U8 R63, desc[UR38][R8.64+0x31] ;  /* 0x00003126083f7981 */ /* 0x000e64000c1e1100 */
[----:B-1----:R-:W-:-:S05]  /*2c70*/  PRMT R3, R63, 0x8880, RZ ;  /* 0x000088803f037816 */ /* 0x002fca00000000ff */
[----:B------:R-:W-:-:S07]  /*2c80*/  IMAD R14, R3, R56, RZ ;  /* 0x00000038030e7224 */ /* 0x000fce00078e02ff */
.L_x_81:
[----:B------:R-:W-:Y:S05]  /*2c90*/  BSYNC B1 ;  /* 0x0000000000017941 */ /* 0x000fea0003800000 */
.L_x_80:
        /* <DEDUP_REMOVED lines=9> */
[----:B------:R-:W-:Y:S01]  /*2d30*/  ISETP.LT.OR P3, PT, R66, 0x9, !P3 ;  /* 0x000000094200780c */ /* 0x000fe20005f61670 */
[----:B------:R-:W-:-:S12]  /*2d40*/  @P2 BRA `(.L_x_83) ;  /* 0x00000000000c2947 */ /* 0x000fd80003800000 */
[----:B------:R-:W1:Y:S02]  /*2d50*/  LDG.E.U8 R63, desc[UR38][R10.64+0x30] ;  /* 0x000030260a3f7981 */ /* 0x000e64000c1e1100 */
[----:B-1----:R-:W-:-:S05]  /*2d60*/  PRMT R3, R63, 0x8880, RZ ;  /* 0x000088803f037816 */ /* 0x002fca00000000ff */
[----:B------:R-:W-:-:S07]  /*2d70*/  IMAD R14, R3, R56, RZ ;  /* 0x00000038030e7224 */ /* 0x000fce00078e02ff */
.L_x_83:
[----:B------:R-:W-:Y:S05]  /*2d80*/  BSYNC B1 ;  /* 0x0000000000017941 */ /* 0x000fea0003800000 */
.L_x_82:
[----:B-1----:R-:W-:Y:S01]  /*2d90*/  @!P2 IMAD R3, R50, R19, R14 ;  /* 0x000000133203a224 */ /* 0x002fe200078e020e */
[----:B------:R-:W-:Y:S04]  /*2da0*/  BSSY B1, `(.L_x_84) ;  /* 0x0000006000017945 */ /* 0x000fe80003800000 */
[----:B------:R1:W-:Y:S01]  /*2db0*/  @!P2 STG.E.U8 desc[UR38][R4.64+0x30], R3 ;  /* 0x000030030400a986 */ /* 0x0003e2000c101126 */
[----:B------:R-:W-:Y:S05]  /*2dc0*/  @P0 BRA `(.L_x_85) ;  /* 0x00000000000c0947 */ /* 0x000fea0003800000 */
[----:B------:R-:W1:Y:S02]  /*2dd0*/  LDG.E.U8 R63, desc[UR38][R10.64+0x31] ;  /* 0x000031260a3f7981 */ /* 0x000e64000c1e1100 */
[----:B-1----:R-:W-:-:S05]  /*2de0*/  PRMT R3, R63, 0x8880, RZ ;  /* 0x000088803f037816 */ /* 0x002fca00000000ff */
[----:B------:R-:W-:-:S07]  /*2df0*/  IMAD R14, R3, R56, RZ ;  /* 0x00000038030e7224 */ /* 0x000fce00078e02ff */
.L_x_85:
[----:B------:R-:W-:Y:S05]  /*2e00*/  BSYNC B1 ;  /* 0x0000000000017941 */ /* 0x000fea0003800000 */
.L_x_84:
[----:B------:R-:W-:Y:S01]  /*2e10*/  @!P0 IMAD R51, R51, R19, R14 ;  /* 0x0000001333338224 */ /* 0x000fe200078e020e */
[----:B------:R-:W-:Y:S04]  /*2e20*/  BSSY B1, `(.L_x_86) ;  /* 0x0000006000017945 */ /* 0x000fe80003800000 */
[----:B------:R0:W-:Y:S01]  /*2e30*/  @!P0 STG.E.U8 desc[UR38][R4.64+0x31], R51 ;  /* 0x0000313304008986 */ /* 0x0001e2000c101126 */
[----:B------:R-:W-:Y:S05]  /*2e40*/  @P5 BRA `(.L_x_87) ;  /* 0x00000000000c5947 */ /* 0x000fea0003800000 */
[----:B------:R-:W1:Y:S02]  /*2e50*/  LDG.E.U8 R63, desc[UR38][R8.64+0x38] ;  /* 0x00003826083f7981 */ /* 0x000e64000c1e1100 */
[----:B-1----:R-:W-:-:S05]  /*2e60*/  PRMT R3, R63, 0x8880, RZ ;  /* 0x000088803f037816 */ /* 0x002fca00000000ff */
[----:B------:R-:W-:-:S07]  /*2e70*/  IMAD R14, R3, R56, RZ ;  /* 0x00000038030e7224 */ /* 0x000fce00078e02ff */
.L_x_87:
[----:B------:R-:W-:Y:S05]  /*2e80*/  BSYNC B1 ;  /* 0x0000000000017941 */ /* 0x000fea0003800000 */
.L_x_86:
[----:B-1----:R-:W-:Y:S01]  /*2e90*/  @!P5 IMAD R3, R52, R19, R14 ;  /* 0x000000133403d224 */ /* 0x002fe200078e020e */
[----:B------:R-:W-:Y:S04]  /*2ea0*/  BSSY B1, `(.L_x_88) ;  /* 0x0000006000017945 */ /* 0x000fe80003800000 */
[----:B------:R1:W-:Y:S01]  /*2eb0*/  @!P5 STG.E.U8 desc[UR38][R6.64+0x38], R3 ;  /* 0x000038030600d986 */ /* 0x0003e2000c101126 */
[----:B------:R-:W-:Y:S05]  /*2ec0*/  @P4 BRA `(.L_x_89) ;  /* 0x00000000000c4947 */ /* 0x000fea0003800000 */
[----:B------:R-:W1:Y:S02]  /*2ed0*/  LDG.E.U8 R63, desc[UR38][R8.64+0x39] ;  /* 0x00003926083f7981 */ /* 0x000e64000c1e1100 */
[----:B-1----:R-:W-:-:S05]  /*2ee0*/  PRMT R3, R63, 0x8880, RZ ;  /* 0x000088803f037816 */ /* 0x002fca00000000ff */
[----:B------:R-:W-:-:S07]  /*2ef0*/  IMAD R14, R3, R56, RZ ;  /* 0x00000038030e7224 */ /* 0x000fce00078e02ff */
.L_x_89:
[----:B------:R-:W-:Y:S05]  /*2f00*/  BSYNC B1 ;  /* 0x0000000000017941 */ /* 0x000fea0003800000 */
.L_x_88:
[----:B------:R-:W-:Y:S01]  /*2f10*/  @!P4 IMAD R53, R53, R19, R14 ;  /* 0x000000133535c224 */ /* 0x000fe200078e020e */
[----:B------:R-:W-:Y:S04]  /*2f20*/  BSSY B1, `(.L_x_90) ;  /* 0x0000006000017945 */ /* 0x000fe80003800000 */
[----:B------:R0:W-:Y:S01]  /*2f30*/  @!P4 STG.E.U8 desc[UR38][R6.64+0x39], R53 ;  /* 0x000039350600c986 */ /* 0x0001e2000c101126 */
[----:B------:R-:W-:Y:S05]  /*2f40*/  @P3 BRA `(.L_x_91) ;  /* 0x00000000000c3947 */ /* 0x000fea0003800000 */
[----:B------:R-:W1:Y:S02]  /*2f50*/  LDG.E.U8 R63, desc[UR38][R10.64+0x38] ;  /* 0x000038260a3f7981 */ /* 0x000e64000c1e1100 */
[----:B-1----:R-:W-:-:S05]  /*2f60*/  PRMT R3, R63, 0x8880, RZ ;  /* 0x000088803f037816 */ /* 0x002fca00000000ff */
[----:B------:R-:W-:-:S07]  /*2f70*/  IMAD R14, R3, R56, RZ ;  /* 0x00000038030e7224 */ /* 0x000fce00078e02ff */
.L_x_91:
[----:B------:R-:W-:Y:S05]  /*2f80*/  BSYNC B1 ;  /* 0x0000000000017941 */ /* 0x000fea0003800000 */
.L_x_90:
[----:B-1----:R-:W-:Y:S01]  /*2f90*/  @!P3 IMAD R3, R54, R19, R14 ;  /* 0x000000133603b224 */ /* 0x002fe200078e020e */
[----:B------:R-:W-:Y:S01]  /*2fa0*/  ISETP.LT.OR P1, PT, R66, 0x9, !P1 ;  /* 0x000000094200780c */ /* 0x000fe20004f21670 */
[----:B------:R-:W-:Y:S03]  /*2fb0*/  BSSY B1, `(.L_x_92) ;  /* 0x0000006000017945 */ /* 0x000fe60003800000 */
[----:B------:R1:W-:Y:S09]  /*2fc0*/  @!P3 STG.E.U8 desc[UR38][R4.64+0x38], R3 ;  /* 0x000038030400b986 */ /* 0x0003f2000c101126 */
[----:B------:R-:W-:Y:S05]  /*2fd0*/  @P1 BRA `(.L_x_93) ;  /* 0x00000000000c1947 */ /* 0x000fea0003800000 */
[----:B------:R-:W1:Y:S02]  /*2fe0*/  LDG.E.U8 R63, desc[UR38][R10.64+0x39] ;  /* 0x000039260a3f7981 */ /* 0x000e64000c1e1100 */
[----:B-1----:R-:W-:-:S05]  /*2ff0*/  PRMT R3, R63, 0x8880, RZ ;  /* 0x000088803f037816 */ /* 0x002fca00000000ff */
[----:B------:R-:W-:-:S07]  /*3000*/  IMAD R14, R3, R56, RZ ;  /* 0x00000038030e7224 */ /* 0x000fce00078e02ff */
.L_x_93:
[----:B------:R-:W-:Y:S05]  /*3010*/  BSYNC B1 ;  /* 0x0000000000017941 */ /* 0x000fea0003800000 */
.L_x_92:
[----:B------:R-:W-:Y:S01]  /*3020*/  IMAD R55, R55, R19, R14 ;  /* 0x0000001337377224 */ /* 0x000fe200078e020e */
[----:B------:R-:W-:Y:S06]  /*3030*/  @P1 BRA `(.L_x_94) ;  /* 0x0000000400c81947 */ /* 0x000fec0003800000 */
[----:B------:R0:W-:Y:S01]  /*3040*/  STG.E.U8 desc[UR38][R4.64+0x39], R55 ;  /* 0x0000393704007986 */ /* 0x0001e2000c101126 */
[----:B------:R-:W-:Y:S05]  /*3050*/  BRA `(.L_x_94) ;  /* 0x0000000400c07947 */ /* 0x000fea0003800000 */
.L_x_29:
[C---:B------:R-:W-:Y:S02]  /*3060*/  ISETP.GE.AND P1, PT, R64.reuse, 0x1, PT ;  /* 0x000000014000780c */ /* 0x040fe40003f26270 */
[----:B------:R-:W-:Y:S02]  /*3070*/  ISETP.GE.AND P0, PT, R64, 0x2, PT ;  /* 0x000000024000780c */ /* 0x000fe40003f06270 */
[C---:B------:R-:W-:Y:S02]  /*3080*/  ISETP.LT.OR P4, PT, R66.reuse, 0x1, !P1 ;  /* 0x000000014200780c */ /* 0x040fe40004f81670 */
[C---:B------:R-:W-:Y:S02]  /*3090*/  ISETP.LT.OR P5, PT, R66.reuse, 0x1, !P0 ;  /* 0x000000014200780c */ /* 0x040fe400047a1670 */
[C---:B------:R-:W-:Y:S02]  /*30a0*/  ISETP.LT.OR P1, PT, R66.reuse, 0x9, !P1 ;  /* 0x000000094200780c */ /* 0x040fe40004f21670 */
[----:B------:R-:W-:-:S02]  /*30b0*/  ISETP.LT.OR P0, PT, R66, 0x9, !P0 ;  /* 0x000000094200780c */ /* 0x000fc40004701670 */
[C---:B------:R-:W-:Y:S02]  /*30c0*/  ISETP.GE.AND P3, PT, R64.reuse, 0x9, PT ;  /* 0x000000094000780c */ /* 0x040fe40003f66270 */
[----:B------:R-:W-:-:S03]  /*30d0*/  ISETP.GE.AND P2, PT, R64, 0xa, PT ;  /* 0x0000000a4000780c */ /* 0x000fc60003f46270 */
[-C--:B------:R-:W-:Y:S02]  /*30e0*/  @!P4 IMAD R3, R24, R19.reuse, RZ ;  /* 0x000000131803c224 */ /* 0x080fe400078e02ff */
[-C--:B------:R-:W-:Y:S02]  /*30f0*/  @!P5 IMAD R25, R25, R19.reuse, RZ ;  /* 0x000000131919d224 */ /* 0x080fe400078e02ff */
[-C--:B------:R-:W-:Y:S01]  /*3100*/  @!P1 IMAD R9, R26, R19.reuse, RZ ;  /* 0x000000131a099224 */ /* 0x080fe200078e02ff */
[----:B------:R0:W-:Y:S01]  /*3110*/  @!P4 STG.E.U8 desc[UR38][R6.64], R3 ;  /* 0x000000030600c986 */ /* 0x0001e2000c101126 */
[C---:B------:R-:W-:Y:S01]  /*3120*/  ISETP.LT.OR P4, PT, R66.reuse, 0x1, !P3 ;  /* 0x000000014200780c */ /* 0x040fe20005f81670 */
[----:B------:R-:W-:Y:S02]  /*3130*/  @!P0 IMAD R27, R27, R19, RZ ;  /* 0x000000131b1b8224 */ /* 0x000fe400078e02ff */
[----:B------:R-:W-:Y:S01]  /*3140*/  @!P5 STG.E.U8 desc[UR38][R6.64+0x1], R25 ;  /* 0x000001190600d986 */ /* 0x000fe2000c101126 */
[----:B------:R-:W-:-:S02]  /*3150*/  ISETP.LT.OR P5, PT, R66, 0x1, !P2 ;  /* 0x000000014200780c */ /* 0x000fc400057a1670 */
[C---:B------:R-:W-:Y:S01]  /*3160*/  ISETP.LT.OR P2, PT, R66.reuse, 0x9, !P2 ;  /* 0x000000094200780c */ /* 0x040fe20005741670 */
[----:B------:R1:W-:Y:S01]  /*3170*/  @!P1 STG.E.U8 desc[UR38][R4.64], R9 ;  /* 0x0000000904009986 */ /* 0x0003e2000c101126 */
[----:B------:R-:W-:Y:S02]  /*3180*/  ISETP.LT.OR P1, PT, R66, 0x9, !P3 ;  /* 0x000000094200780c */ /* 0x000fe40005f21670 */
[C---:B------:R-:W-:Y:S01]  /*3190*/  ISETP.GE.AND P3, PT, R64.reuse, 0x11, PT ;  /* 0x000000114000780c */ /* 0x040fe20003f66270 */
[----:B------:R-:W-:Y:S01]  /*31a0*/  @!P0 STG.E.U8 desc[UR38][R4.64+0x1], R27 ;  /* 0x0000011b04008986 */ /* 0x000fe2000c101126 */
[----:B------:R-:W-:Y:S01]  /*31b0*/  ISETP.GE.AND P0, PT, R64, 0x12, PT ;  /* 0x000000124000780c */ /* 0x000fe20003f06270 */
[----:B------:R-:W-:-:S04]  /*31c0*/  @!P4 IMAD R11, R28, R19, RZ ;  /* 0x000000131c0bc224 */ /* 0x000fc800078e02ff */
[-C--:B------:R-:W-:Y:S01]  /*31d0*/  @!P5 IMAD R29, R29, R19.reuse, RZ ;  /* 0x000000131d1dd224 */ /* 0x080fe200078e02ff */
[----:B------:R-:W-:Y:S01]  /*31e0*/  @!P4 STG.E.U8 desc[UR38][R6.64+0x8], R11 ;  /* 0x0000080b0600c986 */ /* 0x000fe2000c101126 */
[C---:B------:R-:W-:Y:S01]  /*31f0*/  ISETP.LT.OR P4, PT, R66.reuse, 0x1, !P3 ;  /* 0x000000014200780c */ /* 0x040fe20005f81670 */
[-C--:B------:R-:W-:Y:S02]  /*3200*/  @!P2 IMAD R31, R31, R19.reuse, RZ ;  /* 0x000000131f1fa224 */ /* 0x080fe400078e02ff */
[----:B------:R-:W-:Y:S01]  /*3210*/  @!P5 STG.E.U8 desc[UR38][R6.64+0x9], R29 ;  /* 0x0000091d0600d986 */ /* 0x000fe2000c101126 */
[----:B------:R-:W-:Y:S01]  /*3220*/  ISETP.LT.OR P5, PT, R66, 0x1, !P0 ;  /* 0x000000014200780c */ /* 0x000fe200047a1670 */
[----:B0-----:R-:W-:Y:S01]  /*3230*/  @!P1 IMAD R3, R30, R19, RZ ;  /* 0x000000131e039224 */ /* 0x001fe200078e02ff */
[----:B------:R-:W-:Y:S01]  /*3240*/  ISETP.LT.OR P0, PT, R66, 0x9, !P0 ;  /* 0x000000094200780c */ /* 0x000fe20004701670 */
[----:B------:R-:W-:Y:S01]  /*3250*/  @!P2 STG.E.U8 desc[UR38][R4.64+0x9], R31 ;  /* 0x0000091f0400a986 */ /* 0x000fe2000c101126 */
[----:B------:R-:W-:-:S03]  /*3260*/  ISETP.GE.AND P2, PT, R64, 0x19, PT ;  /* 0x000000194000780c */ /* 0x000fc60003f46270 */
[----:B------:R0:W-:Y:S01]  /*3270*/  @!P1 STG.E.U8 desc[UR38][R4.64+0x8], R3 ;  /* 0x0000080304009986 */ /* 0x0001e2000c101126 */
[----:B------:R-:W-:Y:S01]  /*3280*/  ISETP.LT.OR P1, PT, R66, 0x9, !P3 ;  /* 0x000000094200780c */ /* 0x000fe20005f21670 */
[----:B-1----:R-:W-:Y:S01]  /*3290*/  @!P4 IMAD R9, R32, R19, RZ ;  /* 0x000000132009c224 */ /* 0x002fe200078e02ff */
[----:B------:R-:W-:-:S03]  /*32a0*/  ISETP.GE.AND P3, PT, R64, 0x1a, PT ;  /* 0x0000001a4000780c */ /* 0x000fc60003f66270 */
[-C--:B------:R-:W-:Y:S01]  /*32b0*/  @!P5 IMAD R33, R33, R19.reuse, RZ ;  /* 0x000000132121d224 */ /* 0x080fe200078e02ff */
[----:B------:R-:W-:Y:S01]  /*32c0*/  @!P4 STG.E.U8 desc[UR38][R6.64+0x10], R9 ;  /* 0x000010090600c986 */ /* 0x000fe2000c101126 */
[C---:B------:R-:W-:Y:S01]  /*32d0*/  ISETP.LT.OR P4, PT, R66.reuse, 0x1, !P3 ;  /* 0x000000014200780c */ /* 0x040fe20005f81670 */
[-C--:B------:R-:W-:Y:S01]  /*32e0*/  @!P0 IMAD R35, R35, R19.reuse, RZ ;  /* 0x0000001323238224 */ /* 0x080fe200078e02ff */
[C---:B------:R-:W-:Y:S01]  /*32f0*/  ISETP.LT.OR P3, PT, R66.reuse, 0x9, !P3 ;  /* 0x000000094200780c */ /* 0x040fe20005f61670 */
[----:B------:R-:W-:Y:S01]  /*3300*/  @!P5 STG.E.U8 desc[UR38][R6.64+0x11], R33 ;  /* 0x000011210600d986 */ /* 0x000fe2000c101126 */
[----:B------:R-:W-:Y:S02]  /*3310*/  ISETP.LT.OR P5, PT, R66, 0x1, !P2 ;  /* 0x000000014200780c */ /* 0x000fe400057a1670 */
[----:B0-----:R-:W-:Y:S01]  /*3320*/  @!P1 IMAD R3, R34, R19, RZ ;  /* 0x0000001322039224 */ /* 0x001fe200078e02ff */
[----:B------:R-:W-:Y:S01]  /*3330*/  @!P0 STG.E.U8 desc[UR38][R4.64+0x11], R35 ;  /* 0x0000112304008986 */ /* 0x000fe2000c101126 */
[----:B------:R-:W-:-:S02]  /*3340*/  ISETP.LT.OR P2, PT, R66, 0x9, !P2 ;  /* 0x000000094200780c */ /* 0x000fc40005741670 */
[C---:B------:R-:W-:Y:S01]  /*3350*/  ISETP.GE.AND P0, PT, R64.reuse, 0x21, PT ;  /* 0x000000214000780c */ /* 0x040fe20003f06270 */
[----:B------:R0:W-:Y:S01]  /*3360*/  @!P1 STG.E.U8 desc[UR38][R4.64+0x10], R3 ;  /* 0x0000100304009986 */ /* 0x0001e2000c101126 */
[----:B------:R-:W-:Y:S01]  /*3370*/  ISETP.GE.AND P1, PT, R64, 0x22, PT ;  /* 0x000000224000780c */ /* 0x000fe20003f26270 */
[-C--:B------:R-:W-:Y:S02]  /*3380*/  @!P4 IMAD R37, R37, R19.reuse, RZ ;  /* 0x000000132525c224 */ /* 0x080fe400078e02ff */
[-C--:B------:R-:W-:Y:S02]  /*3390*/  @!P3 IMAD R39, R39, R19.reuse, RZ ;  /* 0x000000132727b224 */ /* 0x080fe400078e02ff */
[-C--:B------:R-:W-:Y:S01]  /*33a0*/  @!P5 IMAD R11, R36, R19.reuse, RZ ;  /* 0x00000013240bd224 */ /* 0x080fe200078e02ff */
[----:B------:R-:W-:Y:S01]  /*33b0*/  @!P4 STG.E.U8 desc[UR38][R6.64+0x19], R37 ;  /* 0x000019250600c986 */ /* 0x000fe2000c101126 */
[C---:B------:R-:W-:Y:S02]  /*33c0*/  ISETP.LT.OR P4, PT, R66.reuse, 0x1, !P0 ;  /* 0x000000014200780c */ /* 0x040fe40004781670 */
[C---:B------:R-:W-:Y:S01]  /*33d0*/  ISETP.LT.OR P0, PT, R66.reuse, 0x9, !P0 ;  /* 0x000000094200780c */ /* 0x040fe20004701670 */
[----:B------:R-:W-:Y:S01]  /*33e0*/  @!P5 STG.E.U8 desc[UR38][R6.64+0x18], R11 ;  /* 0x0000180b0600d986 */ /* 0x000fe2000c101126 */
[----:B------:R-:W-:Y:S01]  /*33f0*/  ISETP.LT.OR P5, PT, R66, 0x1, !P1 ;  /* 0x000000014200780c */ /* 0x000fe20004fa1670 */
[----:B0-----:R-:W-:Y:S01]  /*3400*/  @!P2 IMAD R3, R38, R19, RZ ;  /* 0x000000132603a224 */ /* 0x001fe200078e02ff */
[----:B------:R-:W-:Y:S01]  /*3410*/  ISETP.LT.OR P1, PT, R66, 0x9, !P1 ;  /* 0x000000094200780c */ /* 0x000fe20004f21670 */
[----:B------:R-:W-:Y:S01]  /*3420*/  @!P3 STG.E.U8 desc[UR38][R4.64+0x19], R39 ;  /* 0x000019270400b986 */ /* 0x000fe2000c101126 */
[----:B------:R-:W-:-:S03]  /*3430*/  ISETP.GE.AND P3, PT, R64, 0x29, PT ;  /* 0x000000294000780c */ /* 0x000fc60003f66270 */
[----:B------:R0:W-:Y:S01]  /*3440*/  @!P2 STG.E.U8 desc[UR38][R4.64+0x18], R3 ;  /* 0x000018030400a986 */ /* 0x0001e2000c101126 */
[----:B------:R-:W-:Y:S01]  /*3450*/  ISETP.GE.AND P2, PT, R64, 0x2a, PT ;  /* 0x0000002a4000780c */ /* 0x000fe20003f46270 */
[----:B------:R-:W-:-:S04]  /*3460*/  @!P4 IMAD R9, R40, R19, RZ ;  /* 0x000000132809c224 */ /* 0x000fc800078e02ff */
[-C--:B------:R-:W-:Y:S01]  /*3470*/  @!P5 IMAD R41, R41, R19.reuse, RZ ;  /* 0x000000132929d224 */ /* 0x080fe200078e02ff */
[----:B------:R-:W-:Y:S01]  /*3480*/  @!P4 STG.E.U8 desc[UR38][R6.64+0x20], R9 ;  /* 0x000020090600c986 */ /* 0x000fe2000c101126 */
[C---:B------:R-:W-:Y:S01]  /*3490*/  ISETP.LT.OR P4, PT, R66.reuse, 0x1, !P3 ;  /* 0x000000014200780c */ /* 0x040fe20005f81670 */
[-C--:B------:R-:W-:Y:S01]  /*34a0*/  @!P1 IMAD R43, R43, R19.reuse, RZ ;  /* 0x000000132b2b9224 */ /* 0x080fe200078e02ff */
        /* <DEDUP_REMOVED lines=25> */
[----:B------:R1:W-:Y:S01]  /*3640*/  @!P4 STG.E.U8 desc[UR38][R6.64+0x30], R9 ;  /* 0x000030090600c986 */ /* 0x0003e2000c101126 */
[C---:B------:R-:W-:Y:S01]  /*3650*/  ISETP.LT.OR P4, PT, R66.reuse, 0x1, !P2 ;  /* 0x000000014200780c */ /* 0x040fe20005781670 */
[-C--:B------:R-:W-:Y:S01]  /*3660*/  @!P0 IMAD R51, R51, R19.reuse, RZ ;  /* 0x0000001333338224 */ /* 0x080fe200078e02ff */
[C---:B------:R-:W-:Y:S01]  /*3670*/  ISETP.LT.OR P2, PT, R66.reuse, 0x9, !P2 ;  /* 0x000000094200780c */ /* 0x040fe20005741670 */
[----:B------:R2:W-:Y:S01]  /*3680*/  @!P5 STG.E.U8 desc[UR38][R6.64+0x31], R49 ;  /* 0x000031310600d986 */ /* 0x0005e2000c101126 */
[----:B------:R-:W-:Y:S01]  /*3690*/  ISETP.LT.OR P5, PT, R66, 0x1, !P3 ;  /* 0x000000014200780c */ /* 0x000fe20005fa1670 */
[-C--:B0-----:R-:W-:Y:S01]  /*36a0*/  @!P1 IMAD R3, R50, R19.reuse, RZ ;  /* 0x0000001332039224 */ /* 0x081fe200078e02ff */
[----:B------:R-:W-:Y:S01]  /*36b0*/  ISETP.LT.OR P3, PT, R66, 0x9, !P3 ;  /* 0x000000094200780c */ /* 0x000fe20005f61670 */
[----:B------:R2:W-:Y:S04]  /*36c0*/  @!P0 STG.E.U8 desc[UR38][R4.64+0x31], R51 ;  /* 0x0000313304008986 */ /* 0x0005e8000c101126 */
[----:B------:R2:W-:Y:S02]  /*36d0*/  @!P1 STG.E.U8 desc[UR38][R4.64+0x30], R3 ;  /* 0x0000300304009986 */ /* 0x0005e4000c101126 */
[----:B------:R-:W-:-:S02]  /*36e0*/  @!P4 IMAD R11, R52, R19, RZ ;  /* 0x00000013340bc224 */ /* 0x000fc400078e02ff */
[-C--:B-1----:R-:W-:Y:S02]  /*36f0*/  @!P2 IMAD R9, R54, R19.reuse, RZ ;  /* 0x000000133609a224 */ /* 0x082fe400078e02ff */
[-C--:B------:R-:W-:Y:S01]  /*3700*/  @!P5 IMAD R53, R53, R19.reuse, RZ ;  /* 0x000000133535d224 */ /* 0x080fe200078e02ff */
[----:B------:R2:W-:Y:S01]  /*3710*/  @!P4 STG.E.U8 desc[UR38][R6.64+0x38], R11 ;  /* 0x0000380b0600c986 */ /* 0x0005e2000c101126 */
[----:B------:R-:W-:-:S03]  /*3720*/  @!P3 IMAD R55, R55, R19, RZ ;  /* 0x000000133737b224 */ /* 0x000fc600078e02ff */
[----:B------:R2:W-:Y:S04]  /*3730*/  @!P5 STG.E.U8 desc[UR38][R6.64+0x39], R53 ;  /* 0x000039350600d986 */ /* 0x0005e8000c101126 */
[----:B------:R2:W-:Y:S04]  /*3740*/  @!P2 STG.E.U8 desc[UR38][R4.64+0x38], R9 ;  /* 0x000038090400a986 */ /* 0x0005e8000c101126 */
[----:B------:R2:W-:Y:S02]  /*3750*/  @!P3 STG.E.U8 desc[UR38][R4.64+0x39], R55 ;  /* 0x000039370400b986 */ /* 0x0005e4000c101126 */
.L_x_94:
[----:B------:R-:W-:Y:S05]  /*3760*/  BSYNC B0 ;  /* 0x0000000000007941 */ /* 0x000fea0003800000 */
.L_x_28:
[----:B------:R-:W-:Y:S01]  /*3770*/  IADD3 R16, P0, R16, UR36, RZ ;  /* 0x0000002410107c10 */ /* 0x000fe2000ff1e0ff */
[----:B------:R-:W-:Y:S01]  /*3780*/  ULDC.64 UR4, c[0x0][0x650] ;  /* 0x0001940000047ab9 */ /* 0x000fe20000000a00 */
[----:B-12---:R-:W-:Y:S01]  /*3790*/  PRMT R3, RZ, 0x7610, R3 ;  /* 0x00007610ff037816 */ /* 0x006fe20000000003 */
[----:B------:R-:W-:Y:S01]  /*37a0*/  IMAD.MOV.U32 R64, RZ, RZ, -0x1 ;  /* 0xffffffffff407424 */ /* 0x000fe200078e00ff */
[----:B------:R-:W-:Y:S01]  /*37b0*/  IADD3.X R17, R17, UR42, RZ, P0, !PT ;  /* 0x0000002a11117c10 */ /* 0x000fe200087fe4ff */
[----:B------:R-:W-:Y:S01]  /*37c0*/  IMAD.MOV.U32 R67, RZ, RZ, -0x1 ;  /* 0xffffffffff437424 */ /* 0x000fe200078e00ff */
[----:B------:R-:W-:-:S04]  /*37d0*/  ISETP.GE.U32.AND P0, PT, R16, UR4, PT ;  /* 0x0000000410007c0c */ /* 0x000fc8000bf06070 */
[----:B------:R-:W-:-:S13]  /*37e0*/  ISETP.GE.U32.AND.EX P0, PT, R17, UR5, PT, P0 ;  /* 0x0000000511007c0c */ /* 0x000fda000bf06100 */
[----:B------:R-:W-:Y:S05]  /*37f0*/  @P0 BRA `(.L_x_95) ;  /* 0x0000000400500947 */ /* 0x000fea0003800000 */
[----:B------:R-:W1:Y:S01]  /*3800*/  LDC.64 R10, c[0x0][0x628] ;  /* 0x00018a00ff0a7b82 */ /* 0x000e620000000a00 */
[----:B------:R-:W2:Y:S01]  /*3810*/  S2R R20, SR_CTAID.X ;  /* 0x0000000000147919 */ /* 0x000ea20000002500 */
[----:B0-----:R-:W-:Y:S02]  /*3820*/  IMAD.MOV.U32 R8, RZ, RZ, R16 ;  /* 0x000000ffff087224 */ /* 0x001fe400078e0010 */
[----:B------:R-:W-:Y:S01]  /*3830*/  IMAD.MOV.U32 R9, RZ, RZ, R17 ;  /* 0x000000ffff097224 */ /* 0x000fe200078e0011 */
[----:B------:R-:W0:Y:S03]  /*3840*/  S2R R21, SR_CTAID.Y ;  /* 0x0000000000157919 */ /* 0x000e260000002600 */
[----:B------:R-:W0:Y:S08]  /*3850*/  LDC R0, c[0x0][0x630] ;  /* 0x00018c00ff007b82 */ /* 0x000e300000000800 */
[----:B------:R-:W0:Y:S01]  /*3860*/  LDC.64 R14, c[0x0][0x620] ;  /* 0x00018800ff0e7b82 */ /* 0x000e220000000a00 */
[----:B-1----:R-:W-:-:S04]  /*3870*/  ISETP.NE.U32.AND P0, PT, R10, RZ, PT ;  /* 0x000000ff0a00720c */ /* 0x002fc80003f05070 */
[----:B------:R-:W-:-:S13]  /*3880*/  ISETP.NE.AND.EX P0, PT, R11, RZ, PT, P0 ;  /* 0x000000ff0b00720c */ /* 0x000fda0003f05300 */
[----:B0-2---:R-:W-:Y:S05]  /*3890*/  @!P0 BRA `(.L_x_96) ;  /* 0x0000000000288947 */ /* 0x005fea0003800000 */
[----:B------:R-:W0:Y:S02]  /*38a0*/  LDC R3, c[0x0][0x634] ;  /* 0x00018d00ff037b82 */ /* 0x000e240000000800 */
[----:B0-----:R-:W-:-:S05]  /*38b0*/  IADD3 R3, P0, R16, R3, RZ ;  /* 0x0000000310037210 */ /* 0x001fca0007f1e0ff */
[----:B------:R-:W-:-:S04]  /*38c0*/  IMAD.X R13, RZ, RZ, R17, P0 ;  /* 0x000000ffff0d7224 */ /* 0x000fc800000e0611 */
[----:B---3--:R-:W-:-:S04]  /*38d0*/  IMAD.WIDE.U32 R4, R13, R10, RZ ;  /* 0x0000000a0d047225 */ /* 0x008fc800078e00ff */
[----:B----4-:R-:W-:-:S04]  /*38e0*/  IMAD.WIDE.U32 R6, P0, R3, R11, R4 ;  /* 0x0000000b03067225 */ /* 0x010fc80007800004 */
[----:B------:R-:W-:-:S04]  /*38f0*/  IMAD.WIDE.U32 R4, R3, R10, RZ ;  /* 0x0000000a03047225 */ /* 0x000fc800078e00ff */
[----:B------:R-:W-:Y:S01]  /*3900*/  IMAD.X R9, RZ, RZ, RZ, P0 ;  /* 0x000000ffff097224 */ /* 0x000fe200000e06ff */
[----:B------:R-:W-:Y:S01]  /*3910*/  IADD3 RZ, P0, R5, R6, RZ ;  /* 0x0000000605ff7210 */ /* 0x000fe20007f1e0ff */
[----:B------:R-:W-:-:S04]  /*3920*/  IMAD.MOV.U32 R8, RZ, RZ, R7 ;  /* 0x000000ffff087224 */ /* 0x000fc800078e0007 */
[----:B------:R-:W-:-:S08]  /*3930*/  IMAD.WIDE.U32.X R8, R13, R11, R8, P0 ;  /* 0x0000000b0d087225 */ /* 0x000fd000000e0408 */
.L_x_96:
[----:B----4-:R-:W0:Y:S01]  /*3940*/  LDC.64 R28, c[0x0][0x640] ;  /* 0x00019000ff1c7b82 */ /* 0x010e220000000a00 */
[-CC-:B------:R-:W-:Y:S01]  /*3950*/  SHF.R.U64 R67, R8, R0.reuse, R9.reuse ;  /* 0x0000000008437219 */ /* 0x180fe20000001209 */
[----:B------:R-:W-:Y:S01]  /*3960*/  ULDC UR4, c[0x0][0x150] ;  /* 0x0000540000047ab9 */ /* 0x000fe20000000800 */
[----:B------:R-:W-:Y:S02]  /*3970*/  SHF.R.U32.HI R0, RZ, R0, R9 ;  /* 0x00000000ff007219 */ /* 0x000fe40000011609 */
[----:B------:R-:W-:Y:S02]  /*3980*/  IADD3 R3, P0, RZ, -R67, RZ ;  /* 0x80000043ff037210 */ /* 0x000fe40007f1e0ff */
[----:B------:R-:W-:Y:S01]  /*3990*/  I2FP.F32.U32 R7, R20 ;  /* 0x0000001400077245 */ /* 0x000fe20000201000 */
[----:B------:R-:W1:Y:S02]  /*39a0*/  LDC R6, c[0x0][0x618] ;  /* 0x00018600ff067b82 */ /* 0x000e640000000800 */
[----:B---3--:R-:W-:-:S02]  /*39b0*/  IMAD.X R5, RZ, RZ, ~R0, P0 ;  /* 0x000000ffff057224 */ /* 0x008fc400000e0e00 */
[----:B------:R-:W-:Y:S01]  /*39c0*/  FMUL R7, R7, UR4 ;  /* 0x0000000407077c20 */ /* 0x000fe20008400000 */
[----:B------:R-:W-:Y:S01]  /*39d0*/  ULDC UR4, c[0x0][0x154] ;  /* 0x0000550000047ab9 */ /* 0x000fe20000000800 */
[-C--:B------:R-:W-:Y:S02]  /*39e0*/  IMAD R0, R5, R14.reuse, RZ ;  /* 0x0000000e05007224 */ /* 0x080fe400078e02ff */
[----:B------:R-:W2:Y:S01]  /*39f0*/  LDC R8, c[0x0][0x608] ;  /* 0x00018200ff087b82 */ /* 0x000ea20000000800 */
[C---:B------:R-:W-:Y:S01]  /*3a00*/  IMAD.WIDE.U32 R4, R3.reuse, R14, R16 ;  /* 0x0000000e03047225 */ /* 0x040fe200078e0010 */
[----:B------:R-:W3:Y:S03]  /*3a10*/  F2I.U32.TRUNC.NTZ R7, R7 ;  /* 0x0000000700077305 */ /* 0x000ee6000020f000 */
[----:B------:R-:W-:Y:S01]  /*3a20*/  IMAD R3, R3, R15, R0 ;  /* 0x0000000f03037224 */ /* 0x000fe200078e0200 */
[----:B------:R-:W-:-:S02]  /*3a30*/  I2FP.F32.U32 R0, R21 ;  /* 0x0000001500007245 */ /* 0x000fc40000201000 */
[----:B------:R-:W4:Y:S01]  /*3a40*/  LDC R26, c[0x0][0x658] ;  /* 0x00019600ff1a7b82 */ /* 0x000f220000000800 */
[----:B------:R-:W-:Y:S01]  /*3a50*/  IMAD.IADD R3, R5, 0x1, R3 ;  /* 0x0000000105037824 */ /* 0x000fe200078e0203 */
[----:B0-----:R-:W-:Y:S01]  /*3a60*/  ISETP.NE.U32.AND P0, PT, R28, RZ, PT ;  /* 0x000000ff1c00720c */ /* 0x001fe20003f05070 */
[----:B------:R-:W-:-:S03]  /*3a70*/  FMUL R0, R0, UR4 ;  /* 0x0000000400007c20 */ /* 0x000fc60008400000 */
[----:B------:R-:W-:Y:S01]  /*3a80*/  ISETP.NE.AND.EX P0, PT, R29, RZ, PT, P0 ;  /* 0x000000ff1d00720c */ /* 0x000fe20003f05300 */
[----:B------:R0:W0:Y:S01]  /*3a90*/  F2I.U32.TRUNC.NTZ R14, R0 ;  /* 0x00000000000e7305 */ /* 0x000022000020f000 */
[----:B------:R-:W0:Y:S01]  /*3aa0*/  LDC R9, c[0x0][0x144] ;  /* 0x00005100ff097b82 */ /* 0x000e220000000800 */
[-C--:B-1----:R-:W-:Y:S01]  /*3ab0*/  SHF.R.U64 R10, R4, R6.reuse, R3 ;  /* 0x00000006040a7219 */ /* 0x082fe20000001203 */
[----:B---3--:R-:W-:Y:S01]  /*3ac0*/  IMAD.MOV R7, RZ, RZ, -R7 ;  /* 0x000000ffff077224 */ /* 0x008fe200078e0a07 */
[----:B------:R-:W-:-:S05]  /*3ad0*/  SHF.R.U32.HI R3, RZ, R6, R3 ;  /* 0x00000006ff037219 */ /* 0x000fca0000011603 */
[----:B------:R-:W1:Y:S01]  /*3ae0*/  LDC R24, c[0x0][0x148] ;  /* 0x00005200ff187b82 */ /* 0x000e620000000800 */
[-CC-:B--2---:R-:W-:Y:S02]  /*3af0*/  SHF.R.U64 R12, R10, R8.reuse, R3.reuse ;  /* 0x000000080a0c7219 */ /* 0x184fe40000001203 */
[----:B------:R-:W-:-:S05]  /*3b00*/  SHF.R.U32.HI R3, RZ, R8, R3 ;  /* 0x00000008ff037219 */ /* 0x000fca0000011603 */
[----:B------:R-:W2:Y:S01]  /*3b10*/  LDC R15, c[0x0][0x600] ;  /* 0x00018000ff0f7b82 */ /* 0x000ea20000000800 */
[-CC-:B----4-:R-:W-:Y:S02]  /*3b20*/  SHF.R.U64 R13, R12, R26.reuse, R3.reuse ;  /* 0x0000001a0c0d7219 */ /* 0x190fe40000001203 */
[----:B------:R-:W-:-:S03]  /*3b30*/  SHF.R.U32.HI R5, RZ, R26, R3 ;  /* 0x0000001aff057219 */ /* 0x000fc60000011603 */
[----:B------:R-:W-:Y:S02]  /*3b40*/  IMAD.MOV.U32 R4, RZ, RZ, R13 ;  /* 0x000000ffff047224 */ /* 0x000fe400078e000d */
[----:B------:R-:W3:Y:S01]  /*3b50*/  LDC R27, c[0x0][0x648] ;  /* 0x00019200ff1b7b82 */ /* 0x000ee20000000800 */
[----:B0-----:R-:W-:-:S07]  /*3b60*/  IMAD R25, R9, R7, R20 ;  /* 0x0000000709197224 */ /* 0x001fce00078e0214 */
[----:B------:R-:W0:Y:S08]  /*3b70*/  LDC R30, c[0x0][0x638] ;  /* 0x00018e00ff1e7b82 */ /* 0x000e300000000800 */
[----:B------:R-:W4:Y:S01]  /*3b80*/  LDC R31, c[0x0][0x610] ;  /* 0x00018400ff1f7b82 */ /* 0x000f220000000800 */
[----:B-1----:R-:W-:Y:S05]  /*3b90*/  @!P0 BRA `(.L_x_97) ;  /* 0x0000000000288947 */ /* 0x002fea0003800000 */
        /* <DEDUP_REMOVED lines=10> */
.L_x_97:
[----:B------:R-:W-:Y:S01]  /*3c40*/  ISETP.NE.AND P0, PT, R2, 0x1, PT ;  /* 0x000000010200780c */ /* 0x000fe20003f05270 */
[----:B------:R-:W-:Y:S01]  /*3c50*/  IMAD.MOV R14, RZ, RZ, -R14 ;  /* 0x000000ffff0e7224 */ /* 0x000fe200078e0a0e */
[----:B---3--:R-:W-:Y:S01]  /*3c60*/  SHF.R.U64 R0, R4, R27, R5 ;  /* 0x0000001b04007219 */ /* 0x008fe20000001205 */
[----:B--2---:R-:W-:Y:S01]  /*3c70*/  VIADD R5, R15, 0xffffffff ;  /* 0xffffffff0f057836 */ /* 0x004fe20000000000 */
[----:B------:R-:W-:-:S03]  /*3c80*/  LOP3.LUT R3, R12, R61, RZ, 0xc0, !PT ;  /* 0x0000003d0c037212 */ /* 0x000fc600078ec0ff */
[----:B------:R-:W-:Y:S01]  /*3c90*/  IMAD.MOV R4, RZ, RZ, -R0 ;  /* 0x000000ffff047224 */ /* 0x000fe200078e0a00 */
[----:B------:R-:W-:Y:S01]  /*3ca0*/  LOP3.LUT R10, R10, R5, RZ, 0xc0, !PT ;  /* 0x000000050a0a7212 */ /* 0x000fe200078ec0ff */
[----:B------:R-:W-:Y:S02]  /*3cb0*/  IMAD R0, R58, R0, R3 ;  /* 0x000000003a007224 */ /* 0x000fe400078e0203 */
[----:B0-----:R-:W-:Y:S02]  /*3cc0*/  IMAD R3, R4, R30, R13 ;  /* 0x0000001e04037224 */ /* 0x001fe400078e020d */
[----:B------:R-:W-:Y:S02]  /*3cd0*/  @P0 IMAD R25, R24, R14, R21 ;  /* 0x0000000e18190224 */ /* 0x000fe400078e0215 */
[----:B------:R-:W-:Y:S02]  /*3ce0*/  IMAD R5, R3, R15, R10 ;  /* 0x0000000f03057224 */ /* 0x000fe400078e020a */
[----:B----4-:R-:W-:-:S02]  /*3cf0*/  IMAD R0, R0, R31, R25 ;  /* 0x0000001f00007224 */ /* 0x010fc400078e0219 */
[----:B------:R-:W-:-:S03]  /*3d00*/  IMAD.MOV.U32 R4, RZ, RZ, 0x1 ;  /* 0x00000001ff047424 */ /* 0x000fc600078e00ff */
[----:B------:R-:W-:Y:S02]  /*3d10*/  SEL R64, R5, R0, !P0 ;  /* 0x0000000005407207 */ /* 0x000fe40004000000 */
[----:B------:R-:W-:Y:S02]  /*3d20*/  PRMT R3, R4, 0x7610, R3 ;  /* 0x0000761004037816 */ /* 0x000fe40000000003 */
[----:B------:R-:W-:-:S07]  /*3d30*/  SEL R0, R0, R5, !P0 ;  /* 0x0000000500007207 */ /* 0x000fce0004000000 */
.L_x_95:
[----:B------:R-:W-:Y:S01]  /*3d40*/  LOP3.LUT P0, RZ, R3, 0xff, RZ, 0xc0, !PT ;  /* 0x000000ff03ff7812 */ /* 0x000fe2000780c0ff */
[----:B------:R-:W-:-:S12]  /*3d50*/  IMAD.MOV.U32 R65, RZ, RZ, R0 ;  /* 0x000000ffff417224 */ /* 0x000fd800078e0000 */
[----:B------:R-:W-:Y:S05]  /*3d60*/  @P0 BRA `(.L_x_98) ;  /* 0xffffffd000ec0947 */ /* 0x000fea000383ffff */
[----:B------:R-:W-:Y:S05]  /*3d70*/  EXIT ;  /* 0x000000000000794d */ /* 0x000fea0003800000 */
.L_x_3:
        /* <DEDUP_REMOVED lines=26> */
.L_x_100:
[--C-:B------:R-:W-:Y:S01]  /*3f20*/  SHF.R.U64 R14, R12, R20, R13.reuse ;  /* 0x000000140c0e7219 */ /* 0x100fe2000000120d */
[----:B------:R-:W0:Y:S01]  /*3f30*/  LDC R24, c[0x0][0x618] ;  /* 0x00018600ff187b82 */ /* 0x000e220000000800 */
[----:B------:R-:W-:Y:S01]  /*3f40*/  I2FP.F32.U32 R8, R6 ;  /* 0x0000000600087245 */ /* 0x000fe20000201000 */
[----:B------:R-:W-:Y:S01]  /*3f50*/  ULDC UR4, c[0x0][0x150] ;  /* 0x0000540000047ab9 */ /* 0x000fe20000000800 */
[----:B------:R-:W-:Y:S02]  /*3f60*/  SHF.R.U32.HI R7, RZ, R20, R13 ;  /* 0x00000014ff077219 */ /* 0x000fe4000001160d */
[----:B------:R-:W-:Y:S01]  /*3f70*/  IADD3 R11, P0, RZ, -R14, RZ ;  /* 0x8000000eff0b7210 */ /* 0x000fe20007f1e0ff */
[----:B------:R-:W-:Y:S01]  /*3f80*/  FMUL R13, R8, UR4 ;  /* 0x00000004080d7c20 */ /* 0x000fe20008400000 */
[----:B------:R-:W-:Y:S01]  /*3f90*/  ULDC UR4, c[0x0][0x154] ;  /* 0x0000550000047ab9 */ /* 0x000fe20000000800 */
[----:B------:R-:W1:Y:S02]  /*3fa0*/  LDC.64 R26, c[0x0][0x640] ;  /* 0x00019000ff1a7b82 */ /* 0x000e640000000a00 */
[----:B------:R-:W-:-:S02]  /*3fb0*/  IMAD.X R7, RZ, RZ, ~R7, P0 ;  /* 0x000000ffff077224 */ /* 0x000fc400000e0e07 */
[----:B------:R-:W2:Y:S01]  /*3fc0*/  F2I.U32.TRUNC.NTZ R13, R13 ;  /* 0x0000000d000d7305 */ /* 0x000ea2000020f000 */
[----:B------:R-:W-:-:S03]  /*3fd0*/  IMAD.WIDE.U32 R8, R11, R22, R16 ;  /* 0x000000160b087225 */ /* 0x000fc600078e0010 */
[----:B------:R-:W3:Y:S01]  /*3fe0*/  LDC R15, c[0x0][0x144] ;  /* 0x00005100ff0f7b82 */ /* 0x000ee20000000800 */
[----:B------:R-:W-:-:S04]  /*3ff0*/  IMAD R10, R7, R22, RZ ;  /* 0x00000016070a7224 */ /* 0x000fc800078e02ff */
[----:B------:R-:W-:Y:S02]  /*4000*/  IMAD R7, R11, R23, R10 ;  /* 0x000000170b077224 */ /* 0x000fe400078e020a */
[----:B------:R-:W-:Y:S01]  /*4010*/  IMAD.MOV.U32 R10, RZ, RZ, -0x1 ;  /* 0xffffffffff0a7424 */ /* 0x000fe200078e00ff */
[----:B------:R-:W4:Y:S01]  /*4020*/  LDC R20, c[0x0][0x608] ;  /* 0x00018200ff147b82 */ /* 0x000f220000000800 */
[----:B------:R-:W-:Y:S01]  /*4030*/  IMAD.IADD R7, R9, 0x1, R7 ;  /* 0x0000000109077824 */ /* 0x000fe200078e0207 */
[----:B------:R-:W-:-:S04]  /*4040*/  I2FP.F32.U32 R9, R3 ;  /* 0x0000000300097245 */ /* 0x000fc80000201000 */
[-C--:B0-----:R-:W-:Y:S01]  /*4050*/  SHF.R.U64 R12, R8, R24.reuse, R7 ;  /* 0x00000018080c7219 */ /* 0x081fe20000001207 */
[----:B--2---:R-:W-:Y:S01]  /*4060*/  IMAD.MOV R8, RZ, RZ, -R13 ;  /* 0x000000ffff087224 */ /* 0x004fe200078e0a0d */
[----:B------:R-:W0:Y:S01]  /*4070*/  LDC R11, c[0x0][0x658] ;  /* 0x00019600ff0b7b82 */ /* 0x000e220000000800 */
[----:B-1----:R-:W-:Y:S01]  /*4080*/  ISETP.NE.U32.AND P0, PT, R26, RZ, PT ;  /* 0x000000ff1a00720c */ /* 0x002fe20003f05070 */
[----:B------:R-:W-:Y:S01]  /*4090*/  FMUL R9, R9, UR4 ;  /* 0x0000000409097c20 */ /* 0x000fe20008400000 */
[----:B------:R-:W-:Y:S02]  /*40a0*/  SHF.R.U32.HI R7, RZ, R24, R7 ;  /* 0x00000018ff077219 */ /* 0x000fe40000011607 */
[----:B------:R-:W-:-:S03]  /*40b0*/  ISETP.NE.AND.EX P0, PT, R27, RZ, PT, P0 ;  /* 0x000000ff1b00720c */ /* 0x000fc60003f05300 */
[----:B------:R-:W1:Y:S01]  /*40c0*/  LDC R22, c[0x0][0x148] ;  /* 0x00005200ff167b82 */ /* 0x000e620000000800 */
[----:B---3--:R-:W-:Y:S02]  /*40d0*/  IMAD R23, R15, R8, R6 ;  /* 0x000000080f177224 */ /* 0x008fe400078e0206 */
[----:B------:R-:W-:-:S05]  /*40e0*/  IMAD.MOV.U32 R8, RZ, RZ, 0x1 ;  /* 0x00000001ff087424 */ /* 0x000fca00078e00ff */
[----:B------:R-:W2:Y:S01]  /*40f0*/  LDC R21, c[0x0][0x600] ;  /* 0x00018000ff157b82 */ /* 0x000ea20000000800 */
[-CC-:B----4-:R-:W-:Y:S02]  /*4100*/  SHF.R.U64 R15, R12, R20.reuse, R7.reuse ;  /* 0x000000140c0f7219 */ /* 0x190fe40000001207 */
[----:B------:R-:W-:Y:S02]  /*4110*/  SHF.R.U32.HI R6, RZ, R20, R7 ;  /* 0x00000014ff067219 */ /* 0x000fe40000011607 */
[----:B------:R3:W4:Y:S03]  /*4120*/  F2I.U32.TRUNC.NTZ R20, R9 ;  /* 0x0000000900147305 */ /* 0x000726000020f000 */
[----:B------:R-:W1:Y:S01]  /*4130*/  LDC R25, c[0x0][0x648] ;  /* 0x00019200ff197b82 */ /* 0x000e620000000800 */
[-C--:B0-----:R-:W-:Y:S02]  /*4140*/  SHF.R.U64 R19, R15, R11.reuse, R6 ;  /* 0x0000000b0f137219 */ /* 0x081fe40000001206 */
[----:B------:R-:W-:-:S02]  /*4150*/  SHF.L.U32 R10, R10, R11, RZ ;  /* 0x0000000b0a0a7219 */ /* 0x000fc400000006ff */
[-C--:B------:R-:W-:Y:S01]  /*4160*/  SHF.R.U32.HI R7, RZ, R11.reuse, R6 ;  /* 0x0000000bff077219 */ /* 0x080fe20000011606 */
[----:B------:R-:W-:Y:S01]  /*4170*/  IMAD.MOV.U32 R6, RZ, RZ, R19 ;  /* 0x000000ffff067224 */ /* 0x000fe200078e0013 */
[----:B------:R-:W-:Y:S01]  /*4180*/  SHF.L.U32 R24, R8, R11, RZ ;  /* 0x0000000b08187219 */ /* 0x000fe200000006ff */
[----:B------:R-:W0:Y:S01]  /*4190*/  LDC R28, c[0x0][0x638] ;  /* 0x00018e00ff1c7b82 */ /* 0x000e220000000800 */
[----:B------:R-:W-:-:S07]  /*41a0*/  LOP3.LUT R30, RZ, R10, RZ, 0x33, !PT ;  /* 0x0000000aff1e7212 */ /* 0x000fce00078e33ff */
[----:B------:R-:W0:Y:S01]  /*41b0*/  LDC R29, c[0x0][0x610] ;  /* 0x00018400ff1d7b82 */ /* 0x000e220000000800 */
[----:B---34-:R-:W-:Y:S05]  /*41c0*/  @!P0 BRA `(.L_x_101) ;  /* 0x0000000000288947 */ /* 0x018fea0003800000 */
[----:B------:R-:W3:Y:S02]  /*41d0*/  LDC R6, c[0x0][0x64c] ;  /* 0x00019300ff067b82 */ /* 0x000ee40000000800 */
[----:B---3--:R-:W-:-:S05]  /*41e0*/  IADD3 R11, P0, R19, R6, RZ ;  /* 0x00000006130b7210 */ /* 0x008fca0007f1e0ff */
        /* <DEDUP_REMOVED lines=8> */
.L_x_101:
[----:B------:R-:W-:Y:S01]  /*4270*/  ISETP.NE.AND P0, PT, R2, 0x1, PT ;  /* 0x000000010200780c */ /* 0x000fe20003f05270 */
[----:B--2---:R-:W-:Y:S01]  /*4280*/  VIADD R9, R21, 0xffffffff ;  /* 0xffffffff15097836 */ /* 0x004fe20000000000 */
[----:B-1----:R-:W-:Y:S01]  /*4290*/  SHF.R.U64 R7, R6, R25, R7 ;  /* 0x0000001906077219 */ /* 0x002fe20000001207 */
[----:B------:R-:W-:Y:S01]  /*42a0*/  IMAD.MOV R20, RZ, RZ, -R20 ;  /* 0x000000ffff147224 */ /* 0x000fe200078e0a14 */
[----:B------:R-:W-:Y:S02]  /*42b0*/  LOP3.LUT R6, R15, R30, RZ, 0xc0, !PT ;  /* 0x0000001e0f067212 */ /* 0x000fe400078ec0ff */
[----:B------:R-:W-:Y:S01]  /*42c0*/  LOP3.LUT R12, R12, R9, RZ, 0xc0, !PT ;  /* 0x000000090c0c7212 */ /* 0x000fe200078ec0ff */
[----:B------:R-:W-:Y:S02]  /*42d0*/  IMAD.MOV R8, RZ, RZ, -R7 ;  /* 0x000000ffff087224 */ /* 0x000fe400078e0a07 */
[----:B------:R-:W-:Y:S02]  /*42e0*/  IMAD R6, R24, R7, R6 ;  /* 0x0000000718067224 */ /* 0x000fe400078e0206 */
[----:B------:R-:W-:-:S02]  /*42f0*/  IMAD.MOV.U32 R9, RZ, RZ, 0x1 ;  /* 0x00000001ff097424 */ /* 0x000fc400078e00ff */
[----:B------:R-:W-:Y:S02]  /*4300*/  @P0 IMAD R23, R22, R20, R3 ;  /* 0x0000001416170224 */ /* 0x000fe400078e0203 */
[----:B0-----:R-:W-:Y:S02]  /*4310*/  IMAD R3, R8, R28, R19 ;  /* 0x0000001c08037224 */ /* 0x001fe400078e0213 */
[----:B------:R-:W-:Y:S02]  /*4320*/  IMAD R13, R6, R29, R23 ;  /* 0x0000001d060d7224 */ /* 0x000fe400078e0217 */
[----:B------:R-:W-:Y:S02]  /*4330*/  IMAD R6, R3, R21, R12 ;  /* 0x0000001503067224 */ /* 0x000fe400078e020c */
[----:B------:R-:W-:-:S03]  /*4340*/  IMAD.MOV.U32 R8, RZ, RZ, R14 ;  /* 0x000000ffff087224 */ /* 0x000fc600078e000e */
[----:B------:R-:W-:Y:S02]  /*4350*/  SEL R20, R6, R13, !P0 ;  /* 0x0000000d06147207 */ /* 0x000fe40004000000 */
[----:B------:R-:W-:-:S07]  /*4360*/  SEL R13, R13, R6, !P0 ;  /* 0x000000060d0d7207 */ /* 0x000fce0004000000 */
.L_x_99:
[----:B------:R-:W-:-:S08]  /*4370*/  NOP ;  /* 0x0000000000007918 */ /* 0x000fd00000000000 */
[----:B------:R-:W0:-:S00]  /*4380*/  USETMAXREG.DEALLOC.CTAPOOL 0x28 ;  /* 0x00000028000079c8 */ /* 0x000e0000080e0500 */
[----:B0-----:R-:W-:-:S13]  /*4390*/  ISETP.NE.AND P0, PT, R0, RZ, PT ;  /* 0x000000ff0000720c */ /* 0x001fda0003f05270 */
[----:B------:R-:W-:Y:S05]  /*43a0*/  @P0 EXIT ;  /* 0x000000000000094d */ /* 0x000fea0003800000 */
[----:B------:R-:W-:Y:S01]  /*43b0*/  LOP3.LUT P0, RZ, R9, 0xff, RZ, 0xc0, !PT ;  /* 0x000000ff09ff7812 */ /* 0x000fe2000780c0ff */
[----:B------:R-:W-:Y:S02]  /*43c0*/  IMAD.MOV.U32 R0, RZ, RZ, 0x1 ;  /* 0x00000001ff007424 */ /* 0x000fe400078e00ff */
[----:B------:R-:W-:-:S10]  /*43d0*/  IMAD.MOV.U32 R3, RZ, RZ, RZ ;  /* 0x000000ffff037224 */ /* 0x000fd400078e00ff */
[----:B------:R-:W-:Y:S05]  /*43e0*/  @!P0 BRA `(.L_x_102) ;  /* 0x0000000c001c8947 */ /* 0x000fea0003800000 */
[----:B------:R-:W0:Y:S01]  /*43f0*/  LDC R0, c[0x0][0x28c] ;  /* 0x0000a300ff007b82 */ /* 0x000e220000000800 */
[----:B------:R-:W-:Y:S01]  /*4400*/  LOP3.LUT P0, RZ, R4, 0x1f, RZ, 0xc0, !PT ;  /* 0x0000001f04ff7812 */ /* 0x000fe2000780c0ff */
[----:B------:R-:W-:Y:S01]  /*4410*/  ULDC UR5, c[0x0][0x658] ;  /* 0x0001960000057ab9 */ /* 0x000fe20000000800 */
[----:B------:R-:W-:Y:S01]  /*4420*/  UMOV UR6, 0xffffffff ;  /* 0xffffffff00067882 */ /* 0x000fe20000000000 */
[----:B------:R-:W-:Y:S01]  /*4430*/  BSSY B0, `(.L_x_102) ;  /* 0x00000c2000007945 */ /* 0x000fe20003800000 */
[----:B------:R-:W-:Y:S01]  /*4440*/  USHF.L.U32 UR6, UR6, UR5, URZ ;  /* 0x0000000506067299 */ /* 0x000fe2000800063f */
[C---:B------:R-:W-:Y:S01]  /*4450*/  ISETP.NE.AND P2, PT, R5.reuse, RZ, PT ;  /* 0x000000ff0500720c */ /* 0x040fe20003f45270 */
[----:B------:R-:W-:Y:S01]  /*4460*/  IMAD.MOV.U32 R11, RZ, RZ, 0x1 ;  /* 0x00000001ff0b7424 */ /* 0x000fe200078e00ff */
[----:B------:R-:W-:Y:S01]  /*4470*/  ISETP.NE.OR P0, PT, R5, RZ, !P0 ;  /* 0x000000ff0500720c */ /* 0x000fe20004705670 */
[----:B------:R-:W-:Y:S01]  /*4480*/  ULDC UR4, c[0x0][0x600] ;  /* 0x0001800000047ab9 */ /* 0x000fe20000000800 */
[----:B------:R-:W-:Y:S01]  /*4490*/  LOP3.LUT R19, R18, 0x2, RZ, 0xfc, !PT ;  /* 0x0000000212137812 */ /* 0x000fe200078efcff */
[----:B------:R-:W-:Y:S01]  /*44a0*/  UMOV UR7, 0x1 ;  /* 0x0000000100077882 */ /* 0x000fe20000000000 */
[----:B------:R-:W-:-:S02]  /*44b0*/  UIADD3 UR15, UR4, -0x1, URZ ;  /* 0xffffffff040f7890 */ /* 0x000fc4000fffe03f */
[----:B------:R-:W-:Y:S02]  /*44c0*/  USHF.L.U32 UR17, UR7, UR5, URZ ;  /* 0x0000000507117299 */ /* 0x000fe4000800063f */
[----:B------:R-:W-:Y:S01]  /*44d0*/  ULOP3.LUT UR16, URZ, UR6, URZ, 0x33, !UPT ;  /* 0x000000063f107292 */ /* 0x000fe2000f8e333f */
[----:B------:R-:W-:Y:S01]  /*44e0*/  ULDC.64 UR20, c[0x0][0x198] ;  /* 0x0000660000147ab9 */ /* 0x000fe20000000a00 */
[----:B0-----:R-:W-:-:S05]  /*44f0*/  VIADD R0, R0, 0x1f ;  /* 0x0000001f00007836 */ /* 0x001fca0000000000 */
[----:B------:R-:W-:-:S04]  /*4500*/  SHF.R.S32.HI R3, RZ, 0x1f, R0 ;  /* 0x0000001fff037819 */ /* 0x000fc80000011400 */
[----:B------:R-:W-:Y:S01]  /*4510*/  LEA.HI R3, R3, R0, RZ, 0x5 ;  /* 0x0000000003037211 */ /* 0x000fe200078f28ff */
[----:B------:R-:W-:-:S03]  /*4520*/  IMAD.MOV.U32 R0, RZ, RZ, 0x1 ;  /* 0x00000001ff007424 */ /* 0x000fc600078e00ff */
[----:B------:R-:W-:Y:S01]  /*4530*/  SHF.R.S32.HI R12, RZ, 0x5, R3 ;  /* 0x00000005ff0c7819 */ /* 0x000fe20000011403 */
[----:B------:R-:W-:-:S04]  /*4540*/  IMAD.MOV.U32 R3, RZ, RZ, RZ ;  /* 0x000000ffff037224 */ /* 0x000fc800078e00ff */
[----:B------:R-:W-:-:S07]  /*4550*/  VIADD R10, R12, 0x1 ;  /* 0x000000010c0a7836 */ /* 0x000fce0000000000 */
.L_x_114:
[----:B------:R-:W-:-:S03]  /*4560*/  UMOV UR4, 0xffffffff ;  /* 0xffffffff00047882 */ /* 0x000fc60000000000 */
[----:B------:R-:W-:Y:S05]  /*4570*/  BRA.DIV UR4, `(.L_x_103) ;  /* 0x0000000e04587947 */ /* 0x000fea000b800000 */
[----:B------:R-:W-:-:S13]  /*4580*/  ELECT P6, URZ, PT ;  /* 0x00000000003f782f */ /* 0x000fda00038c0000 */
.L_x_123:
[----:B------:R-:W0:Y:S01]  /*4590*/  LDC R4, c[0x0][0x28c] ;  /* 0x0000a300ff047b82 */ /* 0x000e220000000800 */
[----:B------:R-:W-:Y:S01]  /*45a0*/  BSSY B1, `(.L_x_104) ;  /* 0x0000037000017945 */ /* 0x000fe20003800000 */
[----:B0-----:R-:W-:-:S13]  /*45b0*/  ISETP.LT.OR P6, PT, R4, 0x1, !P6 ;  /* 0x000000010400780c */ /* 0x001fda00077c1670 */
[----:B------:R-:W-:Y:S05]  /*45c0*/  @P6 BRA `(.L_x_105) ;  /* 0x0000000000d06947 */ /* 0x000fea0003800000 */
[----:B------:R-:W-:Y:S02]  /*45d0*/  IMAD.SHL.U32 R20, R20, 0x40, RZ ;  /* 0x0000004014147824 */ /* 0x000fe400078e00ff */
[----:B------:R-:W-:Y:S02]  /*45e0*/  IMAD.SHL.U32 R13, R13, 0x80, RZ ;  /* 0x000000800d0d7824 */ /* 0x000fe400078e00ff */
[----:B------:R-:W-:Y:S02]  /*45f0*/  IMAD.MOV.U32 R21, RZ, RZ, RZ ;  /* 0x000000ffff157224 */ /* 0x000fe400078e00ff */
[----:B------:R-:W-:Y:S02]  /*4600*/  IMAD.MOV.U32 R4, RZ, RZ, R10 ;  /* 0x000000ffff047224 */ /* 0x000fe400078e000a */
[----:B------:R-:W-:Y:S02]  /*4610*/  IMAD.MOV.U32 R5, RZ, RZ, R0 ;  /* 0x000000ffff057224 */ /* 0x000fe400078e0000 */
[----:B------:R-:W-:-:S07]  /*4620*/  IMAD.MOV.U32 R6, RZ, RZ, R3 ;  /* 0x000000ffff067224 */ /* 0x000fce00078e0003 */
.L_x_109:
[----:B------:R-:W0:Y:S01]  /*4630*/  S2R R14, SR_CgaCtaId ;  /* 0x00000000000e7919 */ /* 0x000e220000008800 */
[----:B------:R-:W-:Y:S01]  /*4640*/  MOV R7, 0x400 ;  /* 0x0000040000077802 */ /* 0x000fe20000000f00 */
[----:B------:R-:W1:Y:S03]  /*4650*/  @!P2 LDC R9, c[0x0][0x500] ;  /* 0x00014000ff09ab82 */ /* 0x000e660000000800 */
[----:B0-----:R-:W-:Y:S02]  /*4660*/  LEA R15, R14, R7, 0x18 ;  /* 0x000000070e0f7211 */ /* 0x001fe400078ec0ff */
[----:B------:R-:W-:-:S03]  /*4670*/  SHF.L.U32 R7, R5, 0x1f, RZ ;  /* 0x0000001f05077819 */ /* 0x000fc600000006ff */
[----:B------:R-:W-:-:S04]  /*4680*/  IMAD R14, R6, 0x8, R15 ;  /* 0x00000008060e7824 */ /* 0x000fc800078e020f */
[----:B------:R-:W0:Y:S02]  /*4690*/  SYNCS.PHASECHK.TRANS64.TRYWAIT P1, [R14+URZ+0x10], R7 ;  /* 0x000010070e0075a7 */ /* 0x000e24000802017f */
[----:B01----:R-:W-:Y:S05]  /*46a0*/  @!P1 BRA `(.L_x_106) ;  /* 0x0000000c002c9947 */ /* 0x003fea0003800000 */
.L_x_124:
[----:B0-----:R-:W-:Y:S01]  /*46b0*/  PRMT R7, R19, 0x9910, RZ ;  /* 0x0000991013077816 */ /* 0x001fe200000000ff */
[----:B------:R0:W-:Y:S03]  /*46c0*/  @!P2 SYNCS.ARRIVE.TRANS64 RZ, [R14+URZ], R9 ;  /* 0x000000090effa9a7 */ /* 0x0001e6000800003f */
[----:B------:R-:W-:-:S13]  /*46d0*/  ISETP.NE.AND P1, PT, R7, 0x2, PT ;  /* 0x000000020700780c */ /* 0x000fda0003f25270 */
[----:B0-----:R-:W-:Y:S05]  /*46e0*/  @P1 BRA `(.L_x_107) ;  /* 0x0000000000041947 */ /* 0x001fea0003800000 */
[----:B------:R-:W-:Y:S01]  /*46f0*/  BPT.TRAP 0x1 ;  /* 0x000000040000795c */ /* 0x000fe20000300000 */
.L_x_107:
[----:B------:R-:W-:Y:S05]  /*4700*/  @P0 BRA `(.L_x_108) ;  /* 0x0000000000040947 */ /* 0x000fea0003800000 */
[----:B------:R-:W-:Y:S01]  /*4710*/  BPT.TRAP 0x1 ;  /* 0x000000040000795c */ /* 0x000fe20000300000 */
.L_x_108:
[--C-:B------:R-:W-:Y:S01]  /*4720*/  IMAD R7, R6, 0x1000, R15.reuse ;  /* 0x0000100006077824 */ /* 0x100fe200078e020f */
[----:B------:R-:W-:Y:S01]  /*4730*/  R2UR UR9, R14 ;  /* 0x000000000e0972ca */ /* 0x000fe200000e0000 */
[----:B------:R-:W-:Y:S01]  /*4740*/  IMAD R15, R6, 0x800, R15 ;  /* 0x00000800060f7824 */ /* 0x000fe200078e020f */
[----:B------:R-:W-:Y:S01]  /*4750*/  UIADD3 UR4, UP0, UR20, 0xf0, URZ ;  /* 0x000000f014047890 */ /* 0x000fe2000ff1e03f */
[----:B------:R-:W-:Y:S01]  /*4760*/  VIADD R4, R4, 0xffffffff ;  /* 0xffffffff04047836 */ /* 0x000fe20000000000 */
[----:B------:R-:W-:Y:S01]  /*4770*/  R2UR UR5, R7 ;  /* 0x00000000070572ca */ /* 0x000fe200000e0000 */
[----:B------:R-:W-:Y:S01]  /*4780*/  UIADD3 UR22, UP1, UR20, 0x1f0, URZ ;  /* 0x000001f014167890 */ /* 0x000fe2000ff3e03f */
[----:B------:R-:W-:Y:S01]  /*4790*/  R2UR UR8, R15 ;  /* 0x000000000f0872ca */ /* 0x000fe200000e0000 */
[----:B------:R-:W-:Y:S01]  /*47a0*/  VIADD R6, R6, 0x1 ;  /* 0x0000000106067836 */ /* 0x000fe20000000000 */
[----:B------:R-:W-:Y:S01]  /*47b0*/  R2UR UR11, R13 ;  /* 0x000000000d0b72ca */ /* 0x000fe200000e0000 */
[----:B------:R-:W-:Y:S01]  /*47c0*/  UIADD3.X UR23, URZ, UR21, URZ, UP1, !UPT ;  /* 0x000000153f177290 */ /* 0x000fe20008ffe43f */
[C---:B------:R-:W-:Y:S01]  /*47d0*/  R2UR UR10, R21.reuse ;  /* 0x00000000150a72ca */ /* 0x040fe200000e0000 */
[----:B------:R-:W-:Y:S01]  /*47e0*/  UMOV UR6, 0x0 ;  /* 0x0000000000067882 */ /* 0x000fe20000000000 */
[----:B------:R-:W-:Y:S01]  /*47f0*/  R2UR UR12, R8 ;  /* 0x00000000080c72ca */ /* 0x000fe200000e0000 */
[----:B------:R-:W-:Y:S01]  /*4800*/  UMOV UR7, 0x10000000 ;  /* 0x1000000000077882 */ /* 0x000fe20000000000 */
[----:B------:R-:W-:Y:S01]  /*4810*/  R2UR UR18, R20 ;  /* 0x00000000141272ca */ /* 0x000fe200000e0000 */
[----:B------:R-:W-:Y:S01]  /*4820*/  VIADD R21, R21, 0x20 ;  /* 0x0000002015157836 */ /* 0x000fe20000000000 */
[----:B------:R-:W-:Y:S01]  /*4830*/  ISETP.GT.AND P3, PT, R4, 0x1, PT ;  /* 0x000000010400780c */ /* 0x000fe20003f64270 */
[----:B------:R-:W-:Y:S01]  /*4840*/  UIADD3 UR13, UR5, 0x100, URZ ;  /* 0x00000100050d7890 */ /* 0x000fe2000fffe03f */
[----:B------:R-:W-:Y:S01]  /*4850*/  ISETP.NE.AND P1, PT, R6, 0x2, PT ;  /* 0x000000020600780c */ /* 0x000fe20003f25270 */
[----:B------:R-:W-:-:S02]  /*4860*/  UIADD3.X UR5, URZ, UR21, URZ, UP0, !UPT ;  /* 0x000000153f057290 */ /* 0x000fc400087fe43f */
[----:B------:R-:W-:Y:S01]  /*4870*/  UIADD3 UR14, UR8, 0x2100, URZ ;  /* 0x00002100080e7890 */ /* 0x000fe2000fffe03f */
[----:B------:R-:W-:Y:S02]  /*4880*/  SEL R14, RZ, 0x1, P1 ;  /* 0x00000001ff0e7807 */ /* 0x000fe40000800000 */
[----:B------:R-:W-:Y:S01]  /*4890*/  UMOV UR8, UR13 ;  /* 0x0000000d00087c82 */ /* 0x000fe20008000000 */
[----:B------:R-:W-:Y:S02]  /*48a0*/  SEL R6, R6, RZ, P1 ;  /* 0x000000ff06067207 */ /* 0x000fe40000800000 */
[----:B------:R-:W-:Y:S01]  /*48b0*/  LOP3.LUT R5, R5, R14, RZ, 0x3c, !PT ;  /* 0x0000000e05057212 */ /* 0x000fe200078e3cff */
[----:B------:R0:W-:Y:S02]  /*48c0*/  UTMALDG.3D [UR8], [UR4], desc[UR6] ;  /* 0x00000608040075b4 */ /* 0x0001e40008011000 */
[----:B0-----:R-:W-:Y:S01]  /*48d0*/  UMOV UR8, UR14 ;  /* 0x0000000e00087c82 */ /* 0x001fe20008000000 */
[----:B------:R-:W-:-:S02]  /*48e0*/  UMOV UR11, UR18 ;  /* 0x00000012000b7c82 */ /* 0x000fc40008000000 */
[----:B------:R0:W-:Y:S02]  /*48f0*/  UTMALDG.3D [UR8], [UR22], desc[UR6] ;  /* 0x00000608160075b4 */ /* 0x0001e40008011000 */
[----:B0-----:R-:W-:Y:S05]  /*4900*/  @P3 BRA `(.L_x_109) ;  /* 0xfffffffc00483947 */ /* 0x001fea000383ffff */
.L_x_105:
[----:B------:R-:W-:Y:S05]  /*4910*/  BSYNC B1 ;  /* 0x0000000000017941 */ /* 0x000fea0003800000 */
.L_x_104:
[----:B------:R-:W-:Y:S01]  /*4920*/  LOP3.LUT P3, RZ, R11, 0xff, RZ, 0xc0, !PT ;  /* 0x000000ff0bff7812 */ /* 0x000fe2000786c0ff */
[----:B------:R-:W-:Y:S01]  /*4930*/  IMAD.IADD R3, R12, 0x1, R3 ;  /* 0x000000010c037824 */ /* 0x000fe200078e0203 */
[----:B------:R-:W-:Y:S01]  /*4940*/  IADD3 R16, P4, R16, UR36, RZ ;  /* 0x0000002410107c10 */ /* 0x000fe2000ff9e0ff */
[----:B------:R-:W-:Y:S01]  /*4950*/  ULDC.64 UR4, c[0x0][0x650] ;  /* 0x0001940000047ab9 */ /* 0x000fe20000000a00 */
[----:B------:R-:W-:Y:S01]  /*4960*/  BSSY B1, `(.L_x_110) ;  /* 0x000006c000017945 */ /* 0x000fe20003800000 */
[----:B------:R-:W-:Y:S01]  /*4970*/  IMAD.MOV.U32 R13, RZ, RZ, -0x1 ;  /* 0xffffffffff0d7424 */ /* 0x000fe200078e00ff */
[----:B------:R-:W-:Y:S01]  /*4980*/  ISETP.GT.U32.AND P1, PT, R3, 0x1, PT ;  /* 0x000000010300780c */ /* 0x000fe20003f24070 */
[----:B------:R-:W-:Y:S01]  /*4990*/  IMAD.MOV.U32 R20, RZ, RZ, -0x1 ;  /* 0xffffffffff147424 */ /* 0x000fe200078e00ff */
[----:B------:R-:W-:Y:S01]  /*49a0*/  SHF.R.U32.HI R4, RZ, 0x1, R3 ;  /* 0x00000001ff047819 */ /* 0x000fe20000011603 */
[----:B------:R-:W-:Y:S01]  /*49b0*/  IMAD.MOV.U32 R8, RZ, RZ, -0x1 ;  /* 0xffffffffff087424 */ /* 0x000fe200078e00ff */
[----:B------:R-:W-:-:S02]  /*49c0*/  ISETP.LT.U32.AND P1, PT, R12, 0x2, P1 ;  /* 0x000000020c00780c */ /* 0x000fc40000f21070 */
[----:B------:R-:W-:Y:S01]  /*49d0*/  IADD3.X R17, R17, UR42, RZ, P4, !PT ;  /* 0x0000002a11117c10 */ /* 0x000fe2000a7fe4ff */
[----:B------:R-:W0:Y:S01]  /*49e0*/  @P3 S2R R6, SR_CgaCtaId ;  /* 0x0000000000063919 */ /* 0x000e220000008800 */
[----:B------:R-:W-:Y:S02]  /*49f0*/  @P3 MOV R5, 0x400 ;  /* 0x0000040000053802 */ /* 0x000fe40000000f00 */
[----:B------:R-:W-:Y:S02]  /*4a00*/  ISETP.GE.U32.AND P4, PT, R16, UR4, PT ;  /* 0x0000000410007c0c */ /* 0x000fe4000bf86070 */
[----:B------:R-:W-:Y:S02]  /*4a10*/  LOP3.LUT R4, R4, 0x1, RZ, 0xc0, !PT ;  /* 0x0000000104047812 */ /* 0x000fe400078ec0ff */
[----:B------:R-:W-:Y:S02]  /*4a20*/  LOP3.LUT R3, R3, 0x1, RZ, 0xc0, !PT ;  /* 0x0000000103037812 */ /* 0x000fe400078ec0ff */
[----:B------:R-:W-:-:S02]  /*4a30*/  PRMT R11, RZ, 0x7610, R11 ;  /* 0x00007610ff0b7816 */ /* 0x000fc4000000000b */
[----:B0-----:R-:W-:-:S04]  /*4a40*/  @P3 LEA R5, R6, R5, 0x18 ;  /* 0x0000000506053211 */ /* 0x001fc800078ec0ff */
[----:B------:R0:W-:Y:S01]  /*4a50*/  @P3 SYNCS.ARRIVE.TRANS64.A1T0 RZ, [R5+URZ+0x38], RZ ;  /* 0x000038ff05ff39a7 */ /* 0x0001e2000810003f */
[----:B------:R-:W-:-:S04]  /*4a60*/  ISETP.NE.U32.AND P3, PT, R4, 0x1, PT ;  /* 0x000000010400780c */ /* 0x000fc80003f65070 */
[----:B------:R-:W-:Y:S02]  /*4a70*/  ISETP.GT.U32.AND P3, PT, R12, 0x1, !P3 ;  /* 0x000000010c00780c */ /* 0x000fe40005f64070 */
[----:B0-----:R-:W-:Y:S02]  /*4a80*/  SEL R5, RZ, 0x1, !P1 ;  /* 0x00000001ff057807 */ /* 0x001fe40004800000 */
[----:B------:R-:W-:Y:S02]  /*4a90*/  ISETP.GE.U32.AND.EX P1, PT, R17, UR5, PT, P4 ;  /* 0x0000000511007c0c */ /* 0x000fe4000bf26140 */
[----:B------:R-:W-:-:S04]  /*4aa0*/  SEL R4, RZ, 0x1, !P3 ;  /* 0x00000001ff047807 */ /* 0x000fc80005800000 */
[----:B------:R-:W-:Y:S02]  /*4ab0*/  LOP3.LUT R0, R4, R0, R5, 0x96, !PT ;  /* 0x0000000004007212 */ /* 0x000fe400078e9605 */
[----:B------:R-:W-:-:S05]  /*4ac0*/  PRMT R4, RZ, 0x7610, R4 ;  /* 0x00007610ff047816 */ /* 0x000fca0000000004 */
[----:B------:R-:W-:Y:S05]  /*4ad0*/  @P1 BRA `(.L_x_111) ;  /* 0x0000000400501947 */ /* 0x000fea0003800000 */
[----:B------:R-:W-:Y:S01]  /*4ae0*/  ULDC.64 UR4, c[0x0][0x628] ;  /* 0x00018a0000047ab9 */ /* 0x000fe20000000a00 */
[----:B------:R-:W0:Y:S01]  /*4af0*/  S2R R14, SR_CTAID.X ;  /* 0x00000000000e7919 */ /* 0x000e220000002500 */
[----:B------:R-:W-:Y:S01]  /*4b00*/  ISETP.NE.U32.AND P1, PT, RZ, UR4, PT ;  /* 0x00000004ff007c0c */ /* 0x000fe2000bf25070 */
[----:B------:R-:W-:Y:S01]  /*4b10*/  ULDC UR7, c[0x0][0x630] ;  /* 0x00018c0000077ab9 */ /* 0x000fe20000000800 */
[----:B------:R-:W-:Y:S01]  /*4b20*/  IMAD.MOV.U32 R4, RZ, RZ, R16 ;  /* 0x000000ffff047224 */ /* 0x000fe200078e0010 */
[----:B------:R-:W1:Y:S01]  /*4b30*/  S2R R13, SR_CTAID.Y ;  /* 0x00000000000d7919 */ /* 0x000e620000002600 */
[----:B------:R-:W-:Y:S01]  /*4b40*/  ISETP.NE.AND.EX P1, PT, RZ, UR5, PT, P1 ;  /* 0x00000005ff007c0c */ /* 0x000fe2000bf25310 */
[----:B------:R-:W-:-:S12]  /*4b50*/  IMAD.MOV.U32 R5, RZ, RZ, R17 ;  /* 0x000000ffff057224 */ /* 0x000fd800078e0011 */
[----:B------:R-:W-:Y:S05]  /*4b60*/  @!P1 BRA `(.L_x_112) ;  /* 0x0000000000289947 */ /* 0x000fea0003800000 */
[----:B------:R-:W-:Y:S02]  /*4b70*/  ULDC UR6, c[0x0][0x634] ;  /* 0x00018d0000067ab9 */ /* 0x000fe40000000800 */
[----:B------:R-:W-:-:S05]  /*4b80*/  IADD3 R9, P1, R16, UR6, RZ ;  /* 0x0000000610097c10 */ /* 0x000fca000ff3e0ff */
[----:B------:R-:W-:-:S04]  /*4b90*/  IMAD.X R15, RZ, RZ, R17, P1 ;  /* 0x000000ffff0f7224 */ /* 0x000fc800008e0611 */
[----:B------:R-:W-:-:S04]  /*4ba0*/  IMAD.WIDE.U32 R6, R15, UR4, RZ ;  /* 0x000000040f067c25 */ /* 0x000fc8000f8e00ff */
[----:B------:R-:W-:-:S04]  /*4bb0*/  IMAD.WIDE.U32 R6, P1, R9, UR5, R6 ;  /* 0x0000000509067c25 */ /* 0x000fc8000f820006 */
[----:B------:R-:W-:-:S04]  /*4bc0*/  IMAD.WIDE.U32 R8, R9, UR4, RZ ;  /* 0x0000000409087c25 */ /* 0x000fc8000f8e00ff */
[----:B------:R-:W-:Y:S01]  /*4bd0*/  IMAD.X R5, RZ, RZ, RZ, P1 ;  /* 0x000000ffff057224 */ /* 0x000fe200008e06ff */
[----:B------:R-:W-:Y:S01]  /*4be0*/  IADD3 RZ, P1, R9, R6, RZ ;  /* 0x0000000609ff7210 */ /* 0x000fe20007f3e0ff */
[----:B------:R-:W-:-:S04]  /*4bf0*/  IMAD.MOV.U32 R4, RZ, RZ, R7 ;  /* 0x000000ffff047224 */ /* 0x000fc800078e0007 */
[----:B------:R-:W-:-:S08]  /*4c00*/  IMAD.WIDE.U32.X R4, R15, UR5, R4, P1 ;  /* 0x000000050f047c25 */ /* 0x000fd000088e0404 */
.L_x_112:
[--C-:B------:R-:W-:Y:S01]  /*4c10*/  SHF.R.U64 R8, R4, UR7, R5.reuse ;  /* 0x0000000704087c19 */ /* 0x100fe20008001205 */
[----:B------:R-:W-:Y:S01]  /*4c20*/  ULDC.64 UR4, c[0x0][0x620] ;  /* 0x0001880000047ab9 */ /* 0x000fe20000000a00 */
[----:B------:R-:W-:Y:S01]  /*4c30*/  SHF.R.U32.HI R4, RZ, UR7, R5 ;  /* 0x00000007ff047c19 */ /* 0x000fe20008011605 */
[----:B------:R-:W2:Y:S01]  /*4c40*/  LDC R25, c[0x0][0x144] ;  /* 0x00005100ff197b82 */ /* 0x000ea20000000800 */
[----:B------:R-:W-:Y:S01]  /*4c50*/  IADD3 R7, P1, RZ, -R8, RZ ;  /* 0x80000008ff077210 */ /* 0x000fe20007f3e0ff */
[----:B------:R-:W-:Y:S01]  /*4c60*/  ULDC.64 UR8, c[0x0][0x640] ;  /* 0x0001900000087ab9 */ /* 0x000fe20000000a00 */
[----:B0-----:R-:W-:Y:S01]  /*4c70*/  I2FP.F32.U32 R9, R14 ;  /* 0x0000000e00097245 */ /* 0x001fe20000201000 */
[----:B------:R-:W-:Y:S02]  /*4c80*/  ULDC UR6, c[0x0][0x608] ;  /* 0x0001820000067ab9 */ /* 0x000fe40000000800 */
[----:B------:R-:W-:Y:S01]  /*4c90*/  IMAD.X R4, RZ, RZ, ~R4, P1 ;  /* 0x000000ffff047224 */ /* 0x000fe200008e0e04 */
[----:B------:R-:W-:Y:S01]  /*4ca0*/  ISETP.NE.U32.AND P1, PT, RZ, UR8, PT ;  /* 0x00000008ff007c0c */ /* 0x000fe2000bf25070 */
[----:B------:R-:W0:Y:S02]  /*4cb0*/  LDC R20, c[0x0][0x148] ;  /* 0x00005200ff147b82 */ /* 0x000e240000000800 */
[----:B------:R-:W-:Y:S01]  /*4cc0*/  IMAD R6, R4, UR4, RZ ;  /* 0x0000000404067c24 */ /* 0x000fe2000f8e02ff */
[----:B------:R-:W-:Y:S01]  /*4cd0*/  ISETP.NE.AND.EX P1, PT, RZ, UR9, PT, P1 ;  /* 0x00000009ff007c0c */ /* 0x000fe2000bf25310 */
[----:B------:R-:W-:Y:S01]  /*4ce0*/  IMAD.WIDE.U32 R4, R7, UR4, R16 ;  /* 0x0000000407047c25 */ /* 0x000fe2000f8e0010 */
[----:B------:R-:W-:-:S03]  /*4cf0*/  ULDC UR4, c[0x0][0x150] ;  /* 0x0000540000047ab9 */ /* 0x000fc60000000800 */
[----:B------:R-:W-:Y:S02]  /*4d00*/  IMAD R7, R7, UR5, R6 ;  /* 0x0000000507077c24 */ /* 0x000fe4000f8e0206 */
[----:B------:R-:W-:Y:S01]  /*4d10*/  FMUL R6, R9, UR4 ;  /* 0x0000000409067c20 */ /* 0x000fe20008400000 */
[----:B------:R-:W-:Y:S01]  /*4d20*/  ULDC UR4, c[0x0][0x618] ;  /* 0x0001860000047ab9 */ /* 0x000fe20000000800 */
[----:B------:R-:W-:Y:S01]  /*4d30*/  ULDC UR5, c[0x0][0x154] ;  /* 0x0000550000057ab9 */ /* 0x000fe20000000800 */
[----:B------:R-:W-:-:S03]  /*4d40*/  IMAD.IADD R5, R5, 0x1, R7 ;  /* 0x0000000105057824 */ /* 0x000fc600078e0207 */
[----:B------:R-:W3:Y:S02]  /*4d50*/  F2I.U32.TRUNC.NTZ R6, R6 ;  /* 0x0000000600067305 */ /* 0x000ee4000020f000 */
[----:B------:R-:W-:Y:S02]  /*4d60*/  SHF.R.U64 R9, R4, UR4, R5 ;  /* 0x0000000404097c19 */ /* 0x000fe40008001205 */
[----:B-1----:R-:W-:-:S05]  /*4d70*/  I2FP.F32.U32 R4, R13 ;  /* 0x0000000d00047245 */ /* 0x002fca0000201000 */
[----:B------:R-:W-:Y:S01]  /*4d80*/  FMUL R22, R4, UR5 ;  /* 0x0000000504167c20 */ /* 0x000fe20008400000 */
[----:B------:R-:W-:Y:S01]  /*4d90*/  SHF.R.U32.HI R4, RZ, UR4, R5 ;  /* 0x00000004ff047c19 */ /* 0x000fe20008011605 */
[----:B------:R-:W-:-:S03]  /*4da0*/  ULDC UR4, c[0x0][0x658] ;  /* 0x0001960000047ab9 */ /* 0x000fc60000000800 */
[--C-:B------:R-:W-:Y:S01]  /*4db0*/  SHF.R.U64 R21, R9, UR6, R4.reuse ;  /* 0x0000000609157c19 */ /* 0x100fe20008001204 */
[----:B------:R-:W1:Y:S01]  /*4dc0*/  F2I.U32.TRUNC.NTZ R22, R22 ;  /* 0x0000001600167305 */ /* 0x000e62000020f000 */
[----:B------:R-:W-:Y:S01]  /*4dd0*/  SHF.R.U32.HI R4, RZ, UR6, R4 ;  /* 0x00000006ff047c19 */ /* 0x000fe20008011604 */
[----:B---3--:R-:W-:-:S03]  /*4de0*/  IMAD.MOV R6, RZ, RZ, -R6 ;  /* 0x000000ffff067224 */ /* 0x008fc600078e0a06 */
[----:B------:R-:W-:Y:S01]  /*4df0*/  SHF.R.U64 R15, R21, UR4, R4 ;  /* 0x00000004150f7c19 */ /* 0x000fe20008001204 */
[----:B--2---:R-:W-:Y:S01]  /*4e00*/  IMAD R14, R25, R6, R14 ;  /* 0x00000006190e7224 */ /* 0x004fe200078e020e */
[----:B------:R-:W-:-:S03]  /*4e10*/  SHF.R.U32.HI R23, RZ, UR4, R4 ;  /* 0x00000004ff177c19 */ /* 0x000fc60008011604 */
[----:B------:R-:W-:Y:S02]  /*4e20*/  IMAD.MOV.U32 R4, RZ, RZ, R15 ;  /* 0x000000ffff047224 */ /* 0x000fe400078e000f */
[----:B------:R-:W-:Y:S01]  /*4e30*/  IMAD.MOV.U32 R5, RZ, RZ, R23 ;  /* 0x000000ffff057224 */ /* 0x000fe200078e0017 */
[----:B-1----:R-:W-:Y:S06]  /*4e40*/  @!P1 BRA `(.L_x_113) ;  /* 0x0000000000289947 */ /* 0x002fec0003800000 */
[----:B------:R-:W-:Y:S02]  /*4e50*/  ULDC UR4, c[0x0][0x64c] ;  /* 0x0001930000047ab9 */ /* 0x000fe40000000800 */
[----:B------:R-:W-:-:S05]  /*4e60*/  IADD3 R5, P1, R15, UR4, RZ ;  /* 0x000000040f057c10 */ /* 0x000fca000ff3e0ff */
[----:B------:R-:W-:-:S04]  /*4e70*/  IMAD.X R23, RZ, RZ, R23, P1 ;  /* 0x000000ffff177224 */ /* 0x000fc800008e0617 */
[----:B------:R-:W-:-:S04]  /*4e80*/  IMAD.WIDE.U32 R6, R23, UR8, RZ ;  /* 0x0000000817067c25 */ /* 0x000fc8000f8e00ff */
[----:B------:R-:W-:-:S04]  /*4e90*/  IMAD.WIDE.U32 R6, P1, R5, UR9, R6 ;  /* 0x0000000905067c25 */ /* 0x000fc8000f820006 */
[----:B------:R-:W-:-:S04]  /*4ea0*/  IMAD.WIDE.U32 R4, R5, UR8, RZ ;  /* 0x0000000805047c25 */ /* 0x000fc8000f8e00ff */
[----:B------:R-:W-:Y:S01]  /*4eb0*/  IMAD.MOV.U32 R4, RZ, RZ, R7 ;  /* 0x000000ffff047224 */ /* 0x000fe200078e0007 */
[----:B------:R-:W-:Y:S01]  /*4ec0*/  IADD3 RZ, P3, R5, R6, RZ ;  /* 0x0000000605ff7210 */ /* 0x000fe20007f7e0ff */
[----:B------:R-:W-:-:S04]  /*4ed0*/  IMAD.X R5, RZ, RZ, RZ, P1 ;  /* 0x000000ffff057224 */ /* 0x000fc800008e06ff */
[----:B------:R-:W-:-:S08]  /*4ee0*/  IMAD.WIDE.U32.X R4, R23, UR9, R4, P3 ;  /* 0x0000000917047c25 */ /* 0x000fd000098e0404 */
.L_x_113:
[----:B------:R-:W-:Y:S01]  /*4ef0*/  ISETP.NE.AND P1, PT, R2, 0x1, PT ;  /* 0x000000010200780c */ /* 0x000fe20003f25270 */
[----:B------:R-:W-:Y:S01]  /*4f00*/  ULDC UR4, c[0x0][0x648] ;  /* 0x0001920000047ab9 */ /* 0x000fe20000000800 */
[----:B------:R-:W-:Y:S01]  /*4f10*/  LOP3.LUT R21, R21, UR16, RZ, 0xc0, !PT ;  /* 0x0000001015157c12 */ /* 0x000fe2000f8ec0ff */
[----:B------:R-:W-:Y:S01]  /*4f20*/  IMAD.MOV R22, RZ, RZ, -R22 ;  /* 0x000000ffff167224 */ /* 0x000fe200078e0a16 */
[----:B------:R-:W-:Y:S01]  /*4f30*/  SHF.R.U64 R4, R4, UR4, R5 ;  /* 0x0000000404047c19 */ /* 0x000fe20008001205 */
[----:B------:R-:W-:Y:S01]  /*4f40*/  ULDC UR4, c[0x0][0x638] ;  /* 0x00018e0000047ab9 */ /* 0x000fe20000000800 */
[----:B------:R-:W-:Y:S01]  /*4f50*/  ULDC UR5, c[0x0][0x610] ;  /* 0x0001840000057ab9 */ /* 0x000fe20000000800 */
[----:B------:R-:W-:Y:S02]  /*4f60*/  IMAD.MOV.U32 R5, RZ, RZ, 0x1 ;  /* 0x00000001ff057424 */ /* 0x000fe400078e00ff */
[----:B------:R-:W-:Y:S02]  /*4f70*/  IMAD.MOV R6, RZ, RZ, -R4 ;  /* 0x000000ffff067224 */ /* 0x000fe400078e0a04 */
[----:B------:R-:W-:Y:S01]  /*4f80*/  IMAD R21, R4, UR17, R21 ;  /* 0x0000001104157c24 */ /* 0x000fe2000f8e0215 */
[----:B------:R-:W-:Y:S01]  /*4f90*/  LOP3.LUT R4, R9, UR15, RZ, 0xc0, !PT ;  /* 0x0000000f09047c12 */ /* 0x000fe2000f8ec0ff */
[----:B0-----:R-:W-:-:S02]  /*4fa0*/  @P1 IMAD R14, R20, R22, R13 ;  /* 0x00000016140e1224 */ /* 0x001fc400078e020d */
[----:B------:R-:W-:Y:S01]  /*4fb0*/  IMAD R15, R6, UR4, R15 ;  /* 0x00000004060f7c24 */ /* 0x000fe2000f8e020f */
[----:B------:R-:W-:Y:S01]  /*4fc0*/  ULDC UR4, c[0x0][0x600] ;  /* 0x0001800000047ab9 */ /* 0x000fe20000000800 */
[----:B------:R-:W-:Y:S02]  /*4fd0*/  IMAD R14, R21, UR5, R14 ;  /* 0x00000005150e7c24 */ /* 0x000fe4000f8e020e */
[--C-:B------:R-:W-:Y:S01]  /*4fe0*/  IMAD R15, R15, UR4, R4.reuse ;  /* 0x000000040f0f7c24 */ /* 0x100fe2000f8e0204 */
[----:B------:R-:W-:-:S04]  /*4ff0*/  PRMT R4, R5, 0x7610, R4 ;  /* 0x0000761005047816 */ /* 0x000fc80000000004 */
[----:B------:R-:W-:Y:S02]  /*5000*/  SEL R20, R15, R14, !P1 ;  /* 0x0000000e0f147207 */ /* 0x000fe40004800000 */
[----:B------:R-:W-:-:S07]  /*5010*/  SEL R13, R14, R15, !P1 ;  /* 0x0000000f0e0d7207 */ /* 0x000fce0004800000 */
.L_x_111:
[----:B------:R-:W-:Y:S05]  /*5020*/  BSYNC B1 ;  /* 0x0000000000017941 */ /* 0x000fea0003800000 */
.L_x_110:
[----:B------:R-:W-:-:S13]  /*5030*/  LOP3.LUT P1, RZ, R4, 0xff, RZ, 0xc0, !PT ;  /* 0x000000ff04ff7812 */ /* 0x000fda000782c0ff */
[----:B------:R-:W-:Y:S05]  /*5040*/  @P1 BRA `(.L_x_114) ;  /* 0xfffffff400441947 */ /* 0x000fea000383ffff */
[----:B------:R-:W-:Y:S05]  /*5050*/  BSYNC B0 ;  /* 0x0000000000007941 */ /* 0x000fea0003800000 */
.L_x_102:
[----:B------:R-:W-:-:S03]  /*5060*/  UMOV UR4, 0xffffffff ;  /* 0xffffffff00047882 */ /* 0x000fc60000000000 */
[----:B------:R-:W-:Y:S05]  /*5070*/  BRA.DIV UR4, `(.L_x_115) ;  /* 0x0000000204cc7947 */ /* 0x000fea000b800000 */
[----:B------:R-:W-:-:S13]  /*5080*/  ELECT P6, URZ, PT ;  /* 0x00000000003f782f */ /* 0x000fda00038c0000 */
.L_x_127:
[----:B------:R-:W-:Y:S04]  /*5090*/  BSSY B0, `(.L_x_116) ;  /* 0x0000019000007945 */ /* 0x000fe80003800000 */
[----:B------:R-:W-:Y:S05]  /*50a0*/  @!P6 BRA `(.L_x_117) ;  /* 0x00000000005ce947 */ /* 0x000fea0003800000 */
[----:B------:R-:W-:-:S04]  /*50b0*/  LOP3.LUT R18, R18, 0x2, RZ, 0xfc, !PT ;  /* 0x0000000212127812 */ /* 0x000fc800078efcff */
[----:B------:R-:W-:-:S13]  /*50c0*/  ISETP.NE.AND P0, PT, R18, 0x3, PT ;  /* 0x000000031200780c */ /* 0x000fda0003f05270 */
[----:B------:R-:W-:Y:S05]  /*50d0*/  @!P0 BRA `(.L_x_118) ;  /* 0x0000000000048947 */ /* 0x000fea0003800000 */
[----:B------:R-:W-:Y:S01]  /*50e0*/  BPT.TRAP 0x1 ;  /* 0x000000040000795c */ /* 0x000fe20000300000 */
.L_x_118:
[----:B------:R-:W0:Y:S01]  /*50f0*/  S2R R5, SR_CgaCtaId ;  /* 0x0000000000057919 */ /* 0x000e220000008800 */
[----:B------:R-:W-:Y:S02]  /*5100*/  MOV R2, 0x400 ;  /* 0x0000040000027802 */ /* 0x000fe40000000f00 */
[----:B------:R-:W-:Y:S02]  /*5110*/  SHF.L.U32 R4, R0, 0x1f, RZ ;  /* 0x0000001f00047819 */ /* 0x000fe400000006ff */
[----:B0-----:R-:W-:-:S05]  /*5120*/  LEA R2, R5, R2, 0x18 ;  /* 0x0000000205027211 */ /* 0x001fca00078ec0ff */
[----:B------:R-:W-:-:S04]  /*5130*/  VIADD R2, R2, 0x10 ;  /* 0x0000001002027836 */ /* 0x000fc80000000000 */
[C---:B------:R-:W-:Y:S02]  /*5140*/  IMAD R7, R3.reuse, 0x8, R2 ;  /* 0x0000000803077824 */ /* 0x040fe400078e0202 */
[----:B------:R-:W-:Y:S02]  /*5150*/  VIADD R3, R3, 0x1 ;  /* 0x0000000103037836 */ /* 0x000fe40000000000 */
[----:B------:R-:W0:Y:S03]  /*5160*/  SYNCS.PHASECHK.TRANS64.TRYWAIT P0, [R7+URZ], R4 ;  /* 0x00000004070075a7 */ /* 0x000e26000800017f */
[----:B------:R-:W-:-:S04]  /*5170*/  ISETP.NE.AND P1, PT, R3, 0x2, PT ;  /* 0x000000020300780c */ /* 0x000fc80003f25270 */
[----:B------:R-:W-:Y:S02]  /*5180*/  SEL R5, RZ, 0x1, P1 ;  /* 0x00000001ff057807 */ /* 0x000fe40000800000 */
[----:B------:R-:W-:Y:S02]  /*5190*/  SEL R3, R3, RZ, P1 ;  /* 0x000000ff03037207 */ /* 0x000fe40000800000 */
[----:B------:R-:W-:Y:S01]  /*51a0*/  LOP3.LUT R0, R0, R5, RZ, 0x3c, !PT ;  /* 0x0000000500007212 */ /* 0x000fe200078e3cff */
[----:B0-----:R-:W-:Y:S06]  /*51b0*/  @!P0 BRA `(.L_x_119) ;  /* 0x00000000009c8947 */ /* 0x001fec0003800000 */
.L_x_128:
[----:B------:R-:W-:Y:S01]  /*51c0*/  IMAD R3, R3, 0x8, R2 ;  /* 0x0000000803037824 */ /* 0x000fe200078e0202 */
[----:B------:R-:W-:-:S07]  /*51d0*/  SHF.L.U32 R0, R0, 0x1f, RZ ;  /* 0x0000001f00007819 */ /* 0x000fce00000006ff */
.L_x_120:
[----:B-1----:R1:W2:Y:S02]  /*51e0*/  SYNCS.PHASECHK.TRANS64.TRYWAIT P0, [R3+URZ], R0 ;  /* 0x00000000030075a7 */ /* 0x0022a4000800017f */
[----:B--2---:R-:W-:Y:S05]  /*51f0*/  @!P0 NANOSLEEP.SYNCS 0x989680 ;  /* 0x009896800000895d */ /* 0x004fea0003900000 */
[----:B------:R-:W2:Y:S02]  /*5200*/  @!P0 SYNCS.PHASECHK.TRANS64 P0, [R3+URZ], R0 ;  /* 0x00000000030085a7 */ /* 0x000ea4000800007f */
[----:B--2---:R-:W-:Y:S05]  /*5210*/  @!P0 BRA `(.L_x_120) ;  /* 0xfffffffc00f08947 */ /* 0x004fea000383ffff */
.L_x_117:
[----:B------:R-:W-:Y:S05]  /*5220*/  BSYNC B0 ;  /* 0x0000000000007941 */ /* 0x000fea0003800000 */
.L_x_116:
[----:B------:R-:W-:Y:S05]  /*5230*/  EXIT ;  /* 0x000000000000794d */ /* 0x000fea0003800000 */
.L_x_17:
[----:B-1----:R1:W2:Y:S02]  /*5240*/  SYNCS.PHASECHK.TRANS64.TRYWAIT P1, [R3+URZ], R0 ;  /* 0x00000000030075a7 */ /* 0x0022a4000802017f */
[----:B--2---:R-:W-:Y:S05]  /*5250*/  @!P1 NANOSLEEP.SYNCS 0x989680 ;  /* 0x009896800000995d */ /* 0x004fea0003900000 */
[----:B------:R-:W2:Y:S02]  /*5260*/  @!P1 SYNCS.PHASECHK.TRANS64 P1, [R3+URZ], R0 ;  /* 0x00000000030095a7 */ /* 0x000ea4000802007f */
[----:B--2---:R-:W-:Y:S05]  /*5270*/  @!P1 BRA `(.L_x_17) ;  /* 0xfffffffc00f09947 */ /* 0x004fea000383ffff */
[----:B------:R-:W-:Y:S05]  /*5280*/  BRA `(.L_x_16) ;  /* 0xffffffc000747947 */ /* 0x000fea000383ffff */
.L_x_22:
[----:B-1----:R1:W2:Y:S02]  /*5290*/  SYNCS.PHASECHK.TRANS64.TRYWAIT P1, [R5+URZ], R4 ;  /* 0x00000004050075a7 */ /* 0x0022a4000802017f */
[----:B--2---:R-:W-:Y:S05]  /*52a0*/  @!P1 NANOSLEEP.SYNCS 0x989680 ;  /* 0x009896800000995d */ /* 0x004fea0003900000 */
[----:B------:R-:W2:Y:S02]  /*52b0*/  @!P1 SYNCS.PHASECHK.TRANS64 P1, [R5+URZ], R4 ;  /* 0x00000004050095a7 */ /* 0x000ea4000802007f */
[----:B--2---:R-:W-:Y:S05]  /*52c0*/  @!P1 BRA `(.L_x_22) ;  /* 0xfffffffc00f09947 */ /* 0x004fea000383ffff */
[----:B------:R-:W-:Y:S05]  /*52d0*/  BRA `(.L_x_21) ;  /* 0xffffffc000f47947 */ /* 0x000fea000383ffff */
.L_x_103:
[----:B------:R-:W-:Y:S01]  /*52e0*/  BSSY B1, `(.L_x_121) ;  /* 0x0000006000017945 */ /* 0x000fe20003800000 */
[----:B------:R-:W-:-:S07]  /*52f0*/  IMAD.MOV.U32 R15, RZ, RZ, -0x1 ;  /* 0xffffffffff0f7424 */ /* 0x000fce00078e00ff */
[----:B------:R-:W-:Y:S05]  /*5300*/  WARPSYNC.COLLECTIVE R15, `(.L_x_122) ;  /* 0x000000000f0c7348 */ /* 0x000fea0003c00000 */
[----:B------:R-:W-:Y:S02]  /*5310*/  ELECT P6, UR62, PT ;  /* 0x00000000003e782f */ /* 0x000fe400038c0000 */
[----:B------:R-:W-:Y:S01]  /*5320*/  MOV R14, UR62 ;  /* 0x0000003e000e7c02 */ /* 0x000fe20008000f00 */
[----:B------:R-:W-:Y:S10]  /*5330*/  ENDCOLLECTIVE ;  /* 0x000000000000791b */ /* 0x000ff40003800000 */
.L_x_122:
[----:B------:R-:W-:Y:S05]  /*5340*/  BSYNC B1 ;  /* 0x0000000000017941 */ /* 0x000fea0003800000 */
.L_x_121:
[----:B------:R-:W-:Y:S05]  /*5350*/  BRA `(.L_x_123) ;  /* 0xfffffff0008c7947 */ /* 0x000fea000383ffff */
.L_x_106:
[----:B0-----:R0:W1:Y:S02]  /*5360*/  SYNCS.PHASECHK.TRANS64.TRYWAIT P1, [R14+URZ+0x10], R7 ;  /* 0x000010070e0075a7 */ /* 0x001064000802017f */
[----:B-1----:R-:W-:Y:S05]  /*5370*/  @!P1 NANOSLEEP.SYNCS 0x989680 ;  /* 0x009896800000995d */ /* 0x002fea0003900000 */
[----:B------:R-:W1:Y:S02]  /*5380*/  @!P1 SYNCS.PHASECHK.TRANS64 P1, [R14+URZ+0x10], R7 ;  /* 0x000010070e0095a7 */ /* 0x000e64000802007f */
[----:B-1----:R-:W-:Y:S05]  /*5390*/  @!P1 BRA `(.L_x_106) ;  /* 0xfffffffc00f09947 */ /* 0x002fea000383ffff */
[----:B------:R-:W-:Y:S05]  /*53a0*/  BRA `(.L_x_124) ;  /* 0xfffffff000c07947 */ /* 0x000fea000383ffff */
.L_x_115:
[----:B------:R-:W-:Y:S01]  /*53b0*/  BSSY B0, `(.L_x_125) ;  /* 0x0000006000007945 */ /* 0x000fe20003800000 */
[----:B------:R-:W-:-:S07]  /*53c0*/  IMAD.MOV.U32 R15, RZ, RZ, -0x1 ;  /* 0xffffffffff0f7424 */ /* 0x000fce00078e00ff */
[----:B------:R-:W-:Y:S05]  /*53d0*/  WARPSYNC.COLLECTIVE R15, `(.L_x_126) ;  /* 0x000000000f0c7348 */ /* 0x000fea0003c00000 */
[----:B------:R-:W-:Y:S02]  /*53e0*/  ELECT P6, UR62, PT ;  /* 0x00000000003e782f */ /* 0x000fe400038c0000 */
[----:B------:R-:W-:Y:S01]  /*53f0*/  MOV R14, UR62 ;  /* 0x0000003e000e7c02 */ /* 0x000fe20008000f00 */
[----:B------:R-:W-:Y:S10]  /*5400*/  ENDCOLLECTIVE ;  /* 0x000000000000791b */ /* 0x000ff40003800000 */
.L_x_126:
[----:B------:R-:W-:Y:S05]  /*5410*/  BSYNC B0 ;  /* 0x0000000000007941 */ /* 0x000fea0003800000 */
.L_x_125:
[----:B------:R-:W-:Y:S05]  /*5420*/  BRA `(.L_x_127) ;  /* 0xfffffffc00187947 */ /* 0x000fea000383ffff */
.L_x_119:
[----:B0-----:R0:W1:Y:S02]  /*5430*/  SYNCS.PHASECHK.TRANS64.TRYWAIT P0, [R7+URZ], R4 ;  /* 0x00000004070075a7 */ /* 0x001064000800017f */
[----:B-1----:R-:W-:Y:S05]  /*5440*/  @!P0 NANOSLEEP.SYNCS 0x989680 ;  /* 0x009896800000895d */ /* 0x002fea0003900000 */
[----:B------:R-:W1:Y:S02]  /*5450*/  @!P0 SYNCS.PHASECHK.TRANS64 P0, [R7+URZ], R4 ;  /* 0x00000004070085a7 */ /* 0x000e64000800007f */
[----:B-1----:R-:W-:Y:S05]  /*5460*/  @!P0 BRA `(.L_x_119) ;  /* 0xfffffffc00f08947 */ /* 0x002fea000383ffff */
[----:B------:R-:W-:Y:S05]  /*5470*/  BRA `(.L_x_128) ;  /* 0xfffffffc00507947 */ /* 0x000fea000383ffff */
.L_x_129:
[----:B------:R-:W-:-:S00]  /*5480*/  BRA `(.L_x_129) ;  /* 0xfffffffc00fc7947 */ /* 0x000fc0000383ffff */
[----:B------:R-:W-:-:S00]  /*5490*/  NOP ;  /* 0x0000000000007918 */ /* 0x000fc00000000000 */
        /* <DEDUP_REMOVED lines=14> */
.L_x_130:


//--------------------- .nv.global.init           --------------------------
	.section	.nv.global.init,"aw",@progbits
.nv.global.init:
	.type		$str$22,@object
	.size		$str$22,($str$23 - $str$22)
$str$22:
        /*0000*/ 	.byte	0x6b, 0x5f, 0x74, 0x69, 0x6c, 0x65, 0x5f, 0x63, 0x6f, 0x75, 0x6e, 0x74, 0x20, 0x3e, 0x3d, 0x20
        /*0010*/ 	.byte	0x31, 0x00
	.type		$str$23,@object
	.size		$str$23,(__unnamed_1 - $str$23)
$str$23:
        /*0012*/ 	.byte	0x2f, 0x74, 0x6d, 0x70, 0x2f, 0x63, 0x75, 0x74, 0x6c, 0x61, 0x73, 0x73, 0x5f, 0x73, 0x77, 0x65
        /*0022*/ 	.byte	0x65, 0x70, 0x5f, 0x73, 0x72, 0x63, 0x2f, 0x69, 0x6e, 0x63, 0x6c, 0x75, 0x64, 0x65, 0x2f, 0x63
        /*0032*/ 	.byte	0x75, 0x74, 0x6c, 0x61, 0x73, 0x73, 0x2f, 0x67, 0x65, 0x6d, 0x6d, 0x2f, 0x63, 0x6f, 0x6c, 0x6c
        /*0042*/ 	.byte	0x65, 0x63, 0x74, 0x69, 0x76, 0x65, 0x2f, 0x73, 0x6d, 0x39, 0x30, 0x5f, 0x6d, 0x6d, 0x61, 0x5f
        /*0052*/ 	.byte	0x74, 0x6d, 0x61, 0x5f, 0x67, 0x6d, 0x6d, 0x61, 0x5f, 0x73, 0x73, 0x5f, 0x77, 0x61, 0x72, 0x70
        /*0062*/ 	.byte	0x73, 0x70, 0x65, 0x63, 0x69, 0x61, 0x6c, 0x69, 0x7a, 0x65, 0x64, 0x2e, 0x68, 0x70, 0x70, 0x00
	.type		__unnamed_1,@object
	.size		__unnamed_1,(.L_0 - __unnamed_1)
__unnamed_1:
        /*0072*/ 	.byte	0x76, 0x6f, 0x69, 0x64, 0x20, 0x63, 0x75, 0x74, 0x6c, 0x61, 0x73, 0x73, 0x3a, 0x3a, 0x67, 0x65
        /* <DEDUP_REMOVED lines=171> */
        /*0b32*/ 	.byte	0x3a, 0x3a, 0x69, 0x64, 0x65, 0x6e, 0x74, 0x69, 0x74, 0x79, 0x5d, 0x00
.L_0:


//--------------------- .nv.shared._ZN7cutlass13device_kernelINS_4gemm6kernel13GemmUniversalIN4cute5tupleIJiiiiEEENS1_10collective13CollectiveMmaINS1_34MainloopSm90TmaGmmaWarpSpecializedILi2ENS5_IJNS4_1CILi1EEESB_SB_EEENS1_35KernelTmaWarpSpecializedCooperativeEEENS5_IJNSA_ILi128EEENSA_ILi64EEENSA_ILi32EEEEEEaNS5_IJlSB_lEEEaSJ_NS4_8TiledMMAINS4_8MMA_AtomIJNS4_4SM904GMMA26MMA_64x64x32_S32S8S8_SS_TNEEEENS4_6LayoutINS5_IJNSA_ILi2EEESB_SB_EEENS5_IJSB_NSA_ILi0EEEST_EEEEENS5_IJNS4_10UnderscoreESW_SW_EEEEENS4_13SM90_TMA_LOADENS4_14ComposedLayoutINS4_7SwizzleILi1ELi4ELi3EEENS4_18smem_ptr_flag_bitsILi8EEENSQ_INS5_IJNSA_ILi8EEESH_EEENS5_IJSH_SB_EEEEEEEvNS4_8identityESZ_S19_vS1A_EENS_8epilogue10collective6detail29Sm90TmaWarpSpecializedAdapterINS1D_15DefaultEpilogueIaSJ_SJ_NS1C_6thread17LinearCombinationIaLi1EiiLNS1H_9ScaleType4KindE0ELNS_15FloatRoundStyleE2EaEENS1_15EpilogueDefaultEEEEEvvEEEEvNT_6ParamsE --------------------------
	.section	.nv.shared._ZN7cutlass13device_kernelINS_4gemm6kernel13GemmUniversalIN4cute5tupleIJiiiiEEENS1_10collective13CollectiveMmaINS1_34MainloopSm90TmaGmmaWarpSpecializedILi2ENS5_IJNS4_1CILi1EEESB_SB_EEENS1_35KernelTmaWarpSpecializedCooperativeEEENS5_IJNSA_ILi128EEENSA_ILi64EEENSA_ILi32EEEEEEaNS5_IJlSB_lEEEaSJ_NS4_8TiledMMAINS4_8MMA_AtomIJNS4_4SM904GMMA26MMA_64x64x32_S32S8S8_SS_TNEEEENS4_6LayoutINS5_IJNSA_ILi2EEESB_SB_EEENS5_IJSB_NSA_ILi0EEEST_EEEEENS5_IJNS4_10UnderscoreESW_SW_EEEEENS4_13SM90_TMA_LOADENS4_14ComposedLayoutINS4_7SwizzleILi1ELi4ELi3EEENS4_18smem_ptr_flag_bitsILi8EEENSQ_INS5_IJNSA_ILi8EEESH_EEENS5_IJSH_SB_EEEEEEEvNS4_8identityESZ_S19_vS1A_EENS_8epilogue10collective6detail29Sm90TmaWarpSpecializedAdapterINS1D_15DefaultEpilogueIaSJ_SJ_NS1C_6thread17LinearCombinationIaLi1EiiLNS1H_9ScaleType4KindE0ELNS_15FloatRoundStyleE2EaEENS1_15EpilogueDefaultEEEEEvvEEEEvNT_6ParamsE,"aw",@nobits
	.sectionflags	@""
	.align	16
	.zero		1024


//--------------------- .nv.shared.reserved.0     --------------------------
	.section	.nv.shared.reserved.0,"aw",@nobits
	.weak		__nv_reservedSMEM_offset_0_alias
	.size		__nv_reservedSMEM_offset_0_alias, 0, 0
	.other		__nv_reservedSMEM_offset_0_alias,@"STO_CUDA_RESERVED_SHARED STV_DEFAULT"
__nv_reservedSMEM_offset_0_alias:
	.zero		0


//--------------------- .nv.global                --------------------------
	.section	.nv.global,"aw",@nobits
.nv.global:
	.type		_ZN40_INTERNAL_bd36f075_4_k_cu_e161dd53_267834cute1_E,@object
	.size		_ZN40_INTERNAL_bd36f075_4_k_cu_e161dd53_267834cute1_E,(_ZN40_INTERNAL_bd36f075_4_k_cu_e161dd53_267834cuda3std3__45__cpo6cbeginE - _ZN40_INTERNAL_bd36f075_4_k_cu_e161dd53_267834cute1_E)
_ZN40_INTERNAL_bd36f075_4_k_cu_e161dd53_267834cute1_E:
	.zero		1
	.type		_ZN40_INTERNAL_bd36f075_4_k_cu_e161dd53_267834cuda3std3__45__cpo6cbeginE,@object
	.size		_ZN40_INTERNAL_bd36f075_4_k_cu_e161dd53_267834cuda3std3__45__cpo6cbeginE,(_ZN40_INTERNAL_bd36f075_4_k_cu_e161dd53_267834cuda3std3__48in_placeE - _ZN40_INTERNAL_bd36f075_4_k_cu_e161dd53_267834cuda3std3__45__cpo6cbeginE)
_ZN40_INTERNAL_bd36f075_4_k_cu_e161dd53_267834cuda3std3__45__cpo6cbeginE:
	.zero		1
	.type		_ZN40_INTERNAL_bd36f075_4_k_cu_e161dd53_267834cuda3std3__48in_placeE,@object
	.size		_ZN40_INTERNAL_bd36f075_4_k_cu_e161dd53_267834cuda3std3__48in_placeE,(_ZN40_INTERNAL_bd36f075_4_k_cu_e161dd53_267834cuda3std6ranges3__45__cpo9iter_moveE - _ZN40_INTERNAL_bd36f075_4_k_cu_e161dd53_267834cuda3std3__48in_placeE)
_ZN40_INTERNAL_bd36f075_4_k_cu_e161dd53_267834cuda3std3__48in_placeE:
	.zero		1
	.type		_ZN40_INTERNAL_bd36f075_4_k_cu_e161dd53_267834cuda3std6ranges3__45__cpo9iter_moveE,@object
	.size		_ZN40_INTERNAL_bd36f075_4_k_cu_e161dd53_267834cuda3std6ranges3__45__cpo9iter_moveE,(_ZN40_INTERNAL_bd36f075_4_k_cu_e161dd53_267834cuda3std3__45__cpo5beginE - _ZN40_INTERNAL_bd36f075_4_k_cu_e161dd53_267834cuda3std6ranges3__45__cpo9iter_moveE)
_ZN40_INTERNAL_bd36f075_4_k_cu_e161dd53_267834cuda3std6ranges3__45__cpo9iter_moveE:
	.zero		1
	.type		_ZN40_INTERNAL_bd36f075_4_k_cu_e161dd53_267834cuda3std3__45__cpo5beginE,@object
	.size		_ZN40_INTERNAL_bd36f075_4_k_cu_e161dd53_267834cuda3std3__45__cpo5beginE,(_ZN40_INTERNAL_bd36f075_4_k_cu_e161dd53_267834cuda3std3__442_GLOBAL__N__bd36f075_4_k_cu_e161dd53_267836ignoreE - _ZN40_INTERNAL_bd36f075_4_k_cu_e161dd53_267834cuda3std3__45__cpo5beginE)
_ZN40_INTERNAL_bd36f075_4_k_cu_e161dd53_267834cuda3std3__45__cpo5beginE:
	.zero		1
	.type		_ZN40_INTERNAL_bd36f075_4_k_cu_e161dd53_267834cuda3std3__442_GLOBAL__N__bd36f075_4_k_cu_e161dd53_267836ignoreE,@object
	.size		_ZN40_INTERNAL_bd36f075_4_k_cu_e161dd53_267834cuda3std3__442_GLOBAL__N__bd36f075_4_k_cu_e161dd53_267836ignoreE,(_ZN40_INTERNAL_bd36f075_4_k_cu_e161dd53_267834cute7productE - _ZN40_INTERNAL_bd36f075_4_k_cu_e161dd53_267834cuda3std3__442_GLOBAL__N__bd36f075_4_k_cu_e161dd53_267836ignoreE)
_ZN40_INTERNAL_bd36f075_4_k_cu_e161dd53_267834cuda3std3__442_GLOBAL__N__bd36f075_4_k_cu_e161dd53_267836ignoreE:
	.zero		1
	.type		_ZN40_INTERNAL_bd36f075_4_k_cu_e161dd53_267834cute7productE,@object
	.size		_ZN40_INTERNAL_bd36f075_4_k_cu_e161dd53_267834cute7productE,(_ZN40_INTERNAL_bd36f075_4_k_cu_e161dd53_267834cuda3std3__45__cpo3endE - _ZN40_INTERNAL_bd36f075_4_k_cu_e161dd53_267834cute7productE)
_ZN40_INTERNAL_bd36f075_4_k_cu_e161dd53_267834cute7productE:
	.zero		1
	.type		_ZN40_INTERNAL_bd36f075_4_k_cu_e161dd53_267834cuda3std3__45__cpo3endE,@object
	.size		_ZN40_INTERNAL_bd36f075_4_k_cu_e161dd53_267834cuda3std3__45__cpo3endE,(_ZN40_INTERNAL_bd36f075_4_k_cu_e161dd53_267834cuda3std3__419piecewise_constructE - _ZN40_INTERNAL_bd36f075_4_k_cu_e161dd53_267834cuda3std3__45__cpo3endE)
_ZN40_INTERNAL_bd36f075_4_k_cu_e161dd53_267834cuda3std3__45__cpo3endE:
	.zero		1
	.type		_ZN40_INTERNAL_bd36f075_4_k_cu_e161dd53_267834cuda3std3__419piecewise_constructE,@object
	.size		_ZN40_INTERNAL_bd36f075_4_k_cu_e161dd53_267834cuda3std3__419piecewise_constructE,(_ZN40_INTERNAL_bd36f075_4_k_cu_e161dd53_267834cuda3std3__45__cpo4cendE - _ZN40_INTERNAL_bd36f075_4_k_cu_e161dd53_267834cuda3std3__419piecewise_constructE)
_ZN40_INTERNAL_bd36f075_4_k_cu_e161dd53_267834cuda3std3__419piecewise_constructE:
	.zero		1
	.type		_ZN40_INTERNAL_bd36f075_4_k_cu_e161dd53_267834cuda3std3__45__cpo4cendE,@object
	.size		_ZN40_INTERNAL_bd36f075_4_k_cu_e161dd53_267834cuda3std3__45__cpo4cendE,(_ZN40_INTERNAL_bd36f075_4_k_cu_e161dd53_267834cuda3std6ranges3__45__cpo4swapE - _ZN40_INTERNAL_bd36f075_4_k_cu_e161dd53_267834cuda3std3__45__cpo4cendE)
_ZN40_INTERNAL_bd36f075_4_k_cu_e161dd53_267834cuda3std3__45__cpo4cendE:
	.zero		1
	.type		_ZN40_INTERNAL_bd36f075_4_k_cu_e161dd53_267834cuda3std6ranges3__45__cpo4swapE,@object
	.size		_ZN40_INTERNAL_bd36f075_4_k_cu_e161dd53_267834cuda3std6ranges3__45__cpo4swapE,(.L_8 - _ZN40_INTERNAL_bd36f075_4_k_cu_e161dd53_267834cuda3std6ranges3__45__cpo4swapE)
_ZN40_INTERNAL_bd36f075_4_k_cu_e161dd53_267834cuda3std6ranges3__45__cpo4swapE:
	.zero		1
.L_8:


//--------------------- .nv.constant0._ZN7cutlass13device_kernelINS_4gemm6kernel13GemmUniversalIN4cute5tupleIJiiiiEEENS1_10collective13CollectiveMmaINS1_34MainloopSm90TmaGmmaWarpSpecializedILi2ENS5_IJNS4_1CILi1EEESB_SB_EEENS1_35KernelTmaWarpSpecializedCooperativeEEENS5_IJNSA_ILi128EEENSA_ILi64EEENSA_ILi32EEEEEEaNS5_IJlSB_lEEEaSJ_NS4_8TiledMMAINS4_8MMA_AtomIJNS4_4SM904GMMA26MMA_64x64x32_S32S8S8_SS_TNEEEENS4_6LayoutINS5_IJNSA_ILi2EEESB_SB_EEENS5_IJSB_NSA_ILi0EEEST_EEEEENS5_IJNS4_10UnderscoreESW_SW_EEEEENS4_13SM90_TMA_LOADENS4_14ComposedLayoutINS4_7SwizzleILi1ELi4ELi3EEENS4_18smem_ptr_flag_bitsILi8EEENSQ_INS5_IJNSA_ILi8EEESH_EEENS5_IJSH_SB_EEEEEEEvNS4_8identityESZ_S19_vS1A_EENS_8epilogue10collective6detail29Sm90TmaWarpSpecializedAdapterINS1D_15DefaultEpilogueIaSJ_SJ_NS1C_6thread17LinearCombinationIaLi1EiiLNS1H_9ScaleType4KindE0ELNS_15FloatRoundStyleE2EaEENS1_15EpilogueDefaultEEEEEvvEEEEvNT_6ParamsE --------------------------
	.section	.nv.constant0._ZN7cutlass13device_kernelINS_4gemm6kernel13GemmUniversalIN4cute5tupleIJiiiiEEENS1_10collective13CollectiveMmaINS1_34MainloopSm90TmaGmmaWarpSpecializedILi2ENS5_IJNS4_1CILi1EEESB_SB_EEENS1_35KernelTmaWarpSpecializedCooperativeEEENS5_IJNSA_ILi128EEENSA_ILi64EEENSA_ILi32EEEEEEaNS5_IJlSB_lEEEaSJ_NS4_8TiledMMAINS4_8MMA_AtomIJNS4_4SM904GMMA26MMA_64x64x32_S32S8S8_SS_TNEEEENS4_6LayoutINS5_IJNSA_ILi2EEESB_SB_EEENS5_IJSB_NSA_ILi0EEEST_EEEEENS5_IJNS4_10UnderscoreESW_SW_EEEEENS4_13SM90_TMA_LOADENS4_14ComposedLayoutINS4_7SwizzleILi1ELi4ELi3EEENS4_18smem_ptr_flag_bitsILi8EEENSQ_INS5_IJNSA_ILi8EEESH_EEENS5_IJSH_SB_EEEEEEEvNS4_8identityESZ_S19_vS1A_EENS_8epilogue10collective6detail29Sm90TmaWarpSpecializedAdapterINS1D_15DefaultEpilogueIaSJ_SJ_NS1C_6thread17LinearCombinationIaLi1EiiLNS1H_9ScaleType4KindE0ELNS_15FloatRoundStyleE2EaEENS1_15EpilogueDefaultEEEEEvvEEEEvNT_6ParamsE,"a",@progbits
	.sectionflags	@""
	.align	4
.nv.constant0._ZN7cutlass13device_kernelINS_4gemm6kernel13GemmUniversalIN4cute5tupleIJiiiiEEENS1_10collective13CollectiveMmaINS1_34MainloopSm90TmaGmmaWarpSpecializedILi2ENS5_IJNS4_1CILi1EEESB_SB_EEENS1_35KernelTmaWarpSpecializedCooperativeEEENS5_IJNSA_ILi128EEENSA_ILi64EEENSA_ILi32EEEEEEaNS5_IJlSB_lEEEaSJ_NS4_8TiledMMAINS4_8MMA_AtomIJNS4_4SM904GMMA26MMA_64x64x32_S32S8S8_SS_TNEEEENS4_6LayoutINS5_IJNSA_ILi2EEESB_SB_EEENS5_IJSB_NSA_ILi0EEEST_EEEEENS5_IJNS4_10UnderscoreESW_SW_EEEEENS4_13SM90_TMA_LOADENS4_14ComposedLayoutINS4_7SwizzleILi1ELi4ELi3EEENS4_18smem_ptr_flag_bitsILi8EEENSQ_INS5_IJNSA_ILi8EEESH_EEENS5_IJSH_SB_EEEEEEEvNS4_8identityESZ_S19_vS1A_EENS_8epilogue10collective6detail29Sm90TmaWarpSpecializedAdapterINS1D_15DefaultEpilogueIaSJ_SJ_NS1C_6thread17LinearCombinationIaLi1EiiLNS1H_9ScaleType4KindE0ELNS_15FloatRoundStyleE2EaEENS1_15EpilogueDefaultEEEEEvvEEEEvNT_6ParamsE:
	.zero		1664


//--------------------- SYMBOLS --------------------------

	.type		.nv.reservedSmem.offset0,@object
	.size		.nv.reservedSmem.offset0,0x4
	.type		__assertfail,@function
